	.headerflags	@"EF_CUDA_TEXMODE_UNIFIED EF_CUDA_64BIT_ADDRESS EF_CUDA_ACCELERATORS EF_CUDA_SM90 EF_CUDA_VIRTUAL_SM(EF_CUDA_SM90)"
	.elftype	@"ET_EXEC"


//--------------------- .nv.info                  --------------------------
	.section	.nv.info,"",@"SHT_CUDA_INFO"
	.align	4


	//----- nvinfo : EIATTR_REGCOUNT
	.align		4
        /*0000*/ 	.byte	0x04, 0x2f
        /*0002*/ 	.short	(.L_1 - .L_0)
	.align		4
.L_0:
        /*0004*/ 	.word	index@(triton_mm)
        /*0008*/ 	.word	0x00000050


	//----- nvinfo : EIATTR_MIN_STACK_SIZE
	.align		4
.L_1:
        /*000c*/ 	.byte	0x04, 0x12
        /*000e*/ 	.short	(.L_3 - .L_2)
	.align		4
.L_2:
        /*0010*/ 	.word	index@(triton_mm)
        /*0014*/ 	.word	0x00000000


	//----- nvinfo : EIATTR_FRAME_SIZE
	.align		4
.L_3:
        /*0018*/ 	.byte	0x04, 0x11
        /*001a*/ 	.short	(.L_5 - .L_4)
	.align		4
.L_4:
        /*001c*/ 	.word	index@(triton_mm)
        /*0020*/ 	.word	0x00000000


	//----- nvinfo : EIATTR_MIN_STACK_SIZE
	.align		4
.L_5:
        /*0024*/ 	.byte	0x04, 0x12
        /*0026*/ 	.short	(.L_7 - .L_6)
	.align		4
.L_6:
        /*0028*/ 	.word	index@(triton_mm)
        /*002c*/ 	.word	0x00000000
.L_7:


//--------------------- .nv.info.triton_mm        --------------------------
	.section	.nv.info.triton_mm,"",@"SHT_CUDA_INFO"
	.sectionflags	@""
	.align	4


	//----- nvinfo : EIATTR_CUDA_API_VERSION
	.align		4
        /*0000*/ 	.byte	0x04, 0x37
        /*0002*/ 	.short	(.L_9 - .L_8)
.L_8:
        /*0004*/ 	.word	0x0000007c


	//----- nvinfo : EIATTR_KPARAM_INFO
	.align		4
.L_9:
        /*0008*/ 	.byte	0x04, 0x17
        /*000a*/ 	.short	(.L_11 - .L_10)
.L_10:
        /*000c*/ 	.word	0x00000000
        /*0010*/ 	.short	0x0004
        /*0012*/ 	.short	0x0020
        /*0014*/ 	.byte	0x00, 0xf0, 0x11, 0x00


	//----- nvinfo : EIATTR_KPARAM_INFO
	.align		4
.L_11:
        /*0018*/ 	.byte	0x04, 0x17
        /*001a*/ 	.short	(.L_13 - .L_12)
.L_12:
        /*001c*/ 	.word	0x00000000
        /*0020*/ 	.short	0x0003
        /*0022*/ 	.short	0x0018
        /*0024*/ 	.byte	0x00, 0xf0, 0x21, 0x00


	//----- nvinfo : EIATTR_KPARAM_INFO
	.align		4
.L_13:
        /*0028*/ 	.byte	0x04, 0x17
        /*002a*/ 	.short	(.L_15 - .L_14)
.L_14:
        /*002c*/ 	.word	0x00000000
        /*0030*/ 	.short	0x0002
        /*0032*/ 	.short	0x0010
        /*0034*/ 	.byte	0x00, 0xf0, 0x21, 0x00


	//----- nvinfo : EIATTR_KPARAM_INFO
	.align		4
.L_15:
        /*0038*/ 	.byte	0x04, 0x17
        /*003a*/ 	.short	(.L_17 - .L_16)
.L_16:
        /*003c*/ 	.word	0x00000000
        /*0040*/ 	.short	0x0001
        /*0042*/ 	.short	0x0008
        /*0044*/ 	.byte	0x00, 0xf0, 0x21, 0x00


	//----- nvinfo : EIATTR_KPARAM_INFO
	.align		4
.L_17:
        /*0048*/ 	.byte	0x04, 0x17
        /*004a*/ 	.short	(.L_19 - .L_18)
.L_18:
        /*004c*/ 	.word	0x00000000
        /*0050*/ 	.short	0x0000
        /*0052*/ 	.short	0x0000
        /*0054*/ 	.byte	0x00, 0xf0, 0x21, 0x00


	//----- nvinfo : EIATTR_SPARSE_MMA_MASK
	.align		4
.L_19:
        /*0058*/ 	.byte	0x03, 0x50
        /*005a*/ 	.short	0x0000


	//----- nvinfo : EIATTR_MAXREG_COUNT
	.align		4
        /*005c*/ 	.byte	0x03, 0x1b
        /*005e*/ 	.short	0x00ff


	//----- nvinfo : EIATTR_COOP_GROUP_MASK_REGIDS
	.align		4
        /*0060*/ 	.byte	0x04, 0x29
        /*0062*/ 	.short	(.L_21 - .L_20)


	//   ....[0]....
.L_20:
        /*0064*/ 	.word	0xffffffff


	//----- nvinfo : EIATTR_COOP_GROUP_INSTR_OFFSETS
	.align		4
.L_21:
        /*0068*/ 	.byte	0x04, 0x28
        /*006a*/ 	.short	(.L_23 - .L_22)


	//   ....[0]....
.L_22:
        /*006c*/ 	.word	0x00001a10


	//----- nvinfo : EIATTR_EXIT_INSTR_OFFSETS
	.align		4
.L_23:
        /*0070*/ 	.byte	0x04, 0x1c
        /*0072*/ 	.short	(.L_25 - .L_24)


	//   ....[0]....
.L_24:
        /*0074*/ 	.word	0x00000030


	//   ....[1]....
        /*0078*/ 	.word	0x00002880


	//   ....[2]....
        /*007c*/ 	.word	0x000028a0


	//----- nvinfo : EIATTR_MAX_THREADS
	.align		4
.L_25:
        /*0080*/ 	.byte	0x04, 0x05
        /*0082*/ 	.short	(.L_27 - .L_26)
.L_26:
        /*0084*/ 	.word	0x00000080
        /*0088*/ 	.word	0x00000001
        /*008c*/ 	.word	0x00000001


	//----- nvinfo : EIATTR_CBANK_PARAM_SIZE
	.align		4
.L_27:
        /*0090*/ 	.byte	0x03, 0x19
        /*0092*/ 	.short	0x0024


	//----- nvinfo : EIATTR_PARAM_CBANK
	.align		4
        /*0094*/ 	.byte	0x04, 0x0a
        /*0096*/ 	.short	(.L_29 - .L_28)
	.align		4
.L_28:
        /*0098*/ 	.word	index@(.nv.constant0.triton_mm)
        /*009c*/ 	.short	0x0210
        /*009e*/ 	.short	0x0024


	//----- nvinfo : EIATTR_SW_WAR
	.align		4
.L_29:
        /*00a0*/ 	.byte	0x04, 0x36
        /*00a2*/ 	.short	(.L_31 - .L_30)
.L_30:
        /*00a4*/ 	.word	0x00000008
.L_31:


//--------------------- .nv.callgraph             --------------------------
	.section	.nv.callgraph,"",@"SHT_CUDA_CALLGRAPH"
	.align	4
	.sectionentsize	8
	.align		4
        /*0000*/ 	.word	0x00000000
	.align		4
        /*0004*/ 	.word	0xffffffff
	.align		4
        /*0008*/ 	.word	0x00000000
	.align		4
        /*000c*/ 	.word	0xfffffffe
	.align		4
        /*0010*/ 	.word	0x00000000
	.align		4
        /*0014*/ 	.word	0xfffffffd
	.align		4
        /*0018*/ 	.word	0x00000000
	.align		4
        /*001c*/ 	.word	0xfffffffc


//--------------------- .text.triton_mm           --------------------------
	.section	.text.triton_mm,"ax",@progbits
	.sectionflags	@"SHF_BARRIERS=1"
	.align	128
        .global         triton_mm
        .type           triton_mm,@function
        .size           triton_mm,(.L_x_2 - triton_mm)
        .other          triton_mm,@"STO_CUDA_ENTRY STV_DEFAULT"
triton_mm:
.text.triton_mm:
[----:B------:R-:W1:Y:S02]  /*0000*/  LDC R1, c[0x0][0x28] ;  /* 0x00000a00ff017b82 */ /* 0x000e640000000800 */
[----:B------:R-:W2:Y:S02]  /*0010*/  LDC R0, c[0x0][0x230] ;  /* 0x00008c00ff007b82 */ /* 0x000ea40000000800 */
[----:B--2---:R-:W-:-:S13]  /*0020*/  LOP3.LUT P0, RZ, R0, 0x3ffffff, RZ, 0xc0, !PT ;  /* 0x03ffffff00ff7812 */ /* 0x004fda000780c0ff */
[----:B------:R-:W-:Y:S05]  /*0030*/  @!P0 EXIT ;  /* 0x000000000000894d */ /* 0x000fea0003800000 */
[----:B------:R-:W2:Y:S01]  /*0040*/  S2R R11, SR_CTAID.X ;  /* 0x00000000000b7919 */ /* 0x000ea20000002500 */
[----:B------:R-:W-:Y:S01]  /*0050*/  VIADD R2, R0, 0x3f ;  /* 0x0000003f00027836 */ /* 0x000fe20000000000 */
[----:B------:R-:W-:Y:S01]  /*0060*/  IABS R16, R0 ;  /* 0x0000000000107213 */ /* 0x000fe20000000000 */
[----:B------:R-:W3:Y:S01]  /*0070*/  S2UR UR4, SR_CgaCtaId ;  /* 0x00000000000479c3 */ /* 0x000ee20000008800 */
[----:B------:R-:W4:Y:S01]  /*0080*/  S2R R72, SR_TID.X ;  /* 0x0000000000487919 */ /* 0x000f220000002100 */
[----:B------:R-:W-:Y:S01]  /*0090*/  UMOV UR10, 0x400 ;  /* 0x00000400000a7882 */ /* 0x000fe20000000000 */
[----:B------:R-:W5:Y:S01]  /*00a0*/  I2F.RP R9, R16 ;  /* 0x0000001000097306 */ /* 0x000f620000209400 */
[----:B------:R-:W-:Y:S01]  /*00b0*/  ULDC.64 UR14, c[0x0][0x208] ;  /* 0x00008200000e7ab9 */ /* 0x000fe20000000a00 */
[----:B------:R-:W-:Y:S01]  /*00c0*/  IMAD.MOV.U32 R74, RZ, RZ, -0x80 ;  /* 0xffffff80ff4a7424 */ /* 0x000fe200078e00ff */
[----:B------:R-:W-:Y:S01]  /*00d0*/  UMOV UR12, 0x3 ;  /* 0x00000003000c7882 */ /* 0x000fe20000000000 */
[----:B------:R-:W-:Y:S01]  /*00e0*/  UMOV UR11, 0xffffffff ;  /* 0xffffffff000b7882 */ /* 0x000fe20000000000 */
[----:B------:R-:W4:Y:S01]  /*00f0*/  LDC.64 R62, c[0x0][0x218] ;  /* 0x00008600ff3e7b82 */ /* 0x000f220000000a00 */
[----:B------:R-:W-:Y:S01]  /*0100*/  UMOV UR6, URZ ;  /* 0x0000003f00067c82 */ /* 0x000fe20008000000 */
[----:B------:R-:W-:-:S06]  /*0110*/  UMOV UR7, URZ ;  /* 0x0000003f00077c82 */ /* 0x000fcc0008000000 */
[----:B------:R-:W4:Y:S01]  /*0120*/  LDC.64 R70, c[0x0][0x220] ;  /* 0x00008800ff467b82 */ /* 0x000f220000000a00 */
[----:B-----5:R-:W-:Y:S01]  /*0130*/  MUFU.RCP R9, R9 ;  /* 0x0000000900097308 */ /* 0x020fe20000001000 */
[----:B---3--:R-:W-:-:S04]  /*0140*/  UPRMT UR10, UR4, 0x654, UR10 ;  /* 0x00000654040a7896 */ /* 0x008fc8000800000a */
[----:B------:R-:W-:Y:S01]  /*0150*/  UIADD3 UR13, UR10, 0x14000, URZ ;  /* 0x000140000a0d7890 */ /* 0x000fe2000fffe03f */
[----:B--2---:R-:W-:Y:S02]  /*0160*/  SHF.R.S32.HI R3, RZ, 0x1f, R11 ;  /* 0x0000001fff037819 */ /* 0x004fe4000001140b */
[----:B------:R-:W-:Y:S02]  /*0170*/  ISETP.GE.AND P1, PT, R11, RZ, PT ;  /* 0x000000ff0b00720c */ /* 0x000fe40003f26270 */
[----:B------:R-:W-:Y:S02]  /*0180*/  LEA.HI R4, R3, R11, RZ, 0x4 ;  /* 0x0000000b03047211 */ /* 0x000fe400078f20ff */
[----:B------:R-:W-:Y:S02]  /*0190*/  SHF.R.S32.HI R3, RZ, 0x1f, R2 ;  /* 0x0000001fff037819 */ /* 0x000fe40000011402 */
[----:B------:R-:W-:Y:S02]  /*01a0*/  SHF.R.S32.HI R5, RZ, 0x4, R4 ;  /* 0x00000004ff057819 */ /* 0x000fe40000011404 */
[----:B------:R-:W-:-:S02]  /*01b0*/  LEA.HI R3, R3, R2, RZ, 0x6 ;  /* 0x0000000203037211 */ /* 0x000fc400078f30ff */
[----:B------:R-:W-:Y:S01]  /*01c0*/  LOP3.LUT R4, R4, 0xfffffff0, RZ, 0xc0, !PT ;  /* 0xfffffff004047812 */ /* 0x000fe200078ec0ff */
[----:B------:R-:W-:Y:S01]  /*01d0*/  IMAD.SHL.U32 R6, R5, 0x8, RZ ;  /* 0x0000000805067824 */ /* 0x000fe200078e00ff */
[----:B----4-:R-:W-:Y:S02]  /*01e0*/  SHF.R.U32.HI R18, RZ, 0x4, R72 ;  /* 0x00000004ff127819 */ /* 0x010fe40000011648 */
[----:B------:R-:W-:Y:S01]  /*01f0*/  LOP3.LUT R49, R72, 0x8, RZ, 0xc0, !PT ;  /* 0x0000000848317812 */ /* 0x000fe200078ec0ff */
[----:B------:R-:W-:Y:S01]  /*0200*/  IMAD.IADD R4, R11, 0x1, -R4 ;  /* 0x000000010b047824 */ /* 0x000fe200078e0a04 */
[----:B------:R-:W-:Y:S02]  /*0210*/  LEA.HI.SX32 R3, R3, -R6, 0x1a ;  /* 0x8000000603037211 */ /* 0x000fe400078fd2ff */
[----:B------:R-:W-:Y:S02]  /*0220*/  SGXT.U32 R18, R18, 0x3 ;  /* 0x000000031212781a */ /* 0x000fe40000000000 */
[----:B------:R-:W-:-:S02]  /*0230*/  VIMNMX R5, R3, 0x8, PT ;  /* 0x0000000803057848 */ /* 0x000fc40003fe0100 */
[C---:B------:R-:W-:Y:S01]  /*0240*/  LOP3.LUT R12, R18.reuse, 0x38, RZ, 0xfc, !PT ;  /* 0x00000038120c7812 */ /* 0x040fe200078efcff */
[----:B------:R-:W-:Y:S01]  /*0250*/  IMAD.SHL.U32 R19, R18, 0x8, RZ ;  /* 0x0000000812137824 */ /* 0x000fe200078e00ff */
[-C--:B------:R-:W-:Y:S02]  /*0260*/  IABS R13, R5.reuse ;  /* 0x00000005000d7213 */ /* 0x080fe40000000000 */
[----:B------:R-:W-:Y:S01]  /*0270*/  IABS R10, R5 ;  /* 0x00000005000a7213 */ /* 0x000fe20000000000 */
[----:B------:R-:W-:Y:S01]  /*0280*/  IMAD.SHL.U32 R12, R12, 0x40, RZ ;  /* 0x000000400c0c7824 */ /* 0x000fe200078e00ff */
[----:B------:R-:W2:Y:S01]  /*0290*/  I2F.RP R7, R13 ;  /* 0x0000000d00077306 */ /* 0x000ea20000209400 */
[----:B------:R-:W-:-:S04]  /*02a0*/  SHF.R.U32.HI R58, RZ, 0x2, R72 ;  /* 0x00000002ff3a7819 */ /* 0x000fc80000011648 */
[----:B------:R-:W-:-:S03]  /*02b0*/  SGXT.U32 R58, R58, 0x5 ;  /* 0x000000053a3a781a */ /* 0x000fc60000000000 */
[----:B--2---:R-:W2:Y:S02]  /*02c0*/  MUFU.RCP R7, R7 ;  /* 0x0000000700077308 */ /* 0x004ea40000001000 */
[----:B--2---:R-:W-:-:S06]  /*02d0*/  VIADD R2, R7, 0xffffffe ;  /* 0x0ffffffe07027836 */ /* 0x004fcc0000000000 */
[----:B------:R2:W3:Y:S02]  /*02e0*/  F2I.FTZ.U32.TRUNC.NTZ R3, R2 ;  /* 0x0000000200037305 */ /* 0x0004e4000021f000 */
[----:B--2---:R-:W-:Y:S02]  /*02f0*/  IMAD.MOV.U32 R2, RZ, RZ, RZ ;  /* 0x000000ffff027224 */ /* 0x004fe400078e00ff */
[----:B---3--:R-:W-:-:S04]  /*0300*/  IMAD.MOV R8, RZ, RZ, -R3 ;  /* 0x000000ffff087224 */ /* 0x008fc800078e0a03 */
[----:B------:R-:W-:Y:S01]  /*0310*/  IMAD R15, R8, R13, RZ ;  /* 0x0000000d080f7224 */ /* 0x000fe200078e02ff */
[----:B------:R-:W-:Y:S02]  /*0320*/  IABS R8, R11 ;  /* 0x0000000b00087213 */ /* 0x000fe40000000000 */
[----:B------:R-:W-:Y:S01]  /*0330*/  LOP3.LUT R11, R18, 0x30, RZ, 0xfc, !PT ;  /* 0x00000030120b7812 */ /* 0x000fe200078efcff */
[----:B------:R-:W-:-:S04]  /*0340*/  IMAD.HI.U32 R7, R3, R15, R2 ;  /* 0x0000000f03077227 */ /* 0x000fc800078e0002 */
[----:B------:R-:W-:Y:S01]  /*0350*/  IMAD.MOV R15, RZ, RZ, -R10 ;  /* 0x000000ffff0f7224 */ /* 0x000fe200078e0a0a */
[----:B------:R-:W-:Y:S01]  /*0360*/  IABS R10, R4 ;  /* 0x00000004000a7213 */ /* 0x000fe20000000000 */
[----:B------:R-:W-:Y:S01]  /*0370*/  IMAD.HI.U32 R2, R7, R8, RZ ;  /* 0x0000000807027227 */ /* 0x000fe200078e00ff */
[----:B------:R-:W-:-:S03]  /*0380*/  LOP3.LUT R4, R4, R5, RZ, 0x3c, !PT ;  /* 0x0000000504047212 */ /* 0x000fc600078e3cff */
[----:B------:R-:W-:Y:S01]  /*0390*/  IMAD R8, R2, R15, R8 ;  /* 0x0000000f02087224 */ /* 0x000fe200078e0208 */
[----:B------:R-:W-:Y:S01]  /*03a0*/  ISETP.GE.AND P3, PT, R4, RZ, PT ;  /* 0x000000ff0400720c */ /* 0x000fe20003f66270 */
[----:B------:R-:W-:Y:S01]  /*03b0*/  VIADD R2, R9, 0xffffffe ;  /* 0x0ffffffe09027836 */ /* 0x000fe20000000000 */
[----:B------:R-:W-:Y:S01]  /*03c0*/  LOP3.LUT R4, R18, 0x10, RZ, 0xfc, !PT ;  /* 0x0000001012047812 */ /* 0x000fe200078efcff */
[----:B------:R-:W-:Y:S01]  /*03d0*/  IMAD.HI.U32 R9, R7, R10, RZ ;  /* 0x0000000a07097227 */ /* 0x000fe200078e00ff */
[----:B------:R-:W-:Y:S01]  /*03e0*/  ISETP.GT.U32.AND P0, PT, R13, R8, PT ;  /* 0x000000080d00720c */ /* 0x000fe20003f04070 */
[----:B------:R2:W3:Y:S01]  /*03f0*/  F2I.FTZ.U32.TRUNC.NTZ R3, R2 ;  /* 0x0000000200037305 */ /* 0x0004e2000021f000 */
[----:B------:R-:W-:Y:S01]  /*0400*/  LOP3.LUT R7, RZ, R5, RZ, 0x33, !PT ;  /* 0x00000005ff077212 */ /* 0x000fe200078e33ff */
[----:B------:R-:W-:Y:S02]  /*0410*/  IMAD R10, R9, R15, R10 ;  /* 0x0000000f090a7224 */ /* 0x000fe400078e020a */
[----:B------:R-:W-:-:S02]  /*0420*/  IMAD.SHL.U32 R21, R11, 0x40, RZ ;  /* 0x000000400b157824 */ /* 0x000fc400078e00ff */
[----:B------:R-:W-:Y:S01]  /*0430*/  IMAD.SHL.U32 R4, R4, 0x40, RZ ;  /* 0x0000004004047824 */ /* 0x000fe200078e00ff */
[----:B------:R-:W-:Y:S01]  /*0440*/  ISETP.GT.U32.AND P2, PT, R13, R10, PT ;  /* 0x0000000a0d00720c */ /* 0x000fe20003f44070 */
[----:B--2---:R-:W-:-:S04]  /*0450*/  IMAD.MOV.U32 R2, RZ, RZ, RZ ;  /* 0x000000ffff027224 */ /* 0x004fc800078e00ff */
[----:B------:R-:W-:Y:S02]  /*0460*/  @!P0 IMAD.IADD R8, R8, 0x1, -R13 ;  /* 0x0000000108088824 */ /* 0x000fe400078e0a0d */
[----:B---3--:R-:W-:-:S03]  /*0470*/  IMAD.MOV R15, RZ, RZ, -R3 ;  /* 0x000000ffff0f7224 */ /* 0x008fc600078e0a03 */
[----:B------:R-:W-:Y:S01]  /*0480*/  ISETP.GT.U32.AND P0, PT, R13, R8, PT ;  /* 0x000000080d00720c */ /* 0x000fe20003f04070 */
[----:B------:R-:W-:Y:S02]  /*0490*/  IMAD R15, R15, R16, RZ ;  /* 0x000000100f0f7224 */ /* 0x000fe400078e02ff */
[----:B------:R-:W-:Y:S02]  /*04a0*/  @!P2 IMAD.IADD R10, R10, 0x1, -R13 ;  /* 0x000000010a0aa824 */ /* 0x000fe400078e0a0d */
[----:B------:R-:W-:-:S04]  /*04b0*/  IMAD.HI.U32 R15, R3, R15, R2 ;  /* 0x0000000f030f7227 */ /* 0x000fc800078e0002 */
[----:B------:R-:W-:Y:S02]  /*04c0*/  IMAD.SHL.U32 R2, R72, 0x8, RZ ;  /* 0x0000000848027824 */ /* 0x000fe400078e00ff */
[----:B------:R-:W-:Y:S02]  /*04d0*/  @!P2 VIADD R9, R9, 0x1 ;  /* 0x000000010909a836 */ /* 0x000fe40000000000 */
[----:B------:R-:W-:Y:S01]  /*04e0*/  @!P0 IMAD.IADD R8, R8, 0x1, -R13 ;  /* 0x0000000108088824 */ /* 0x000fe200078e0a0d */
[----:B------:R-:W-:Y:S02]  /*04f0*/  ISETP.NE.AND P0, PT, R5, RZ, PT ;  /* 0x000000ff0500720c */ /* 0x000fe40003f05270 */
[----:B------:R-:W-:Y:S01]  /*0500*/  LOP3.LUT R5, R18, 0x18, RZ, 0xfc, !PT ;  /* 0x0000001812057812 */ /* 0x000fe200078efcff */
[----:B------:R-:W-:Y:S01]  /*0510*/  @!P1 IMAD.MOV R8, RZ, RZ, -R8 ;  /* 0x000000ffff089224 */ /* 0x000fe200078e0a08 */
[----:B------:R-:W-:Y:S01]  /*0520*/  ISETP.GE.U32.AND P1, PT, R10, R13, PT ;  /* 0x0000000d0a00720c */ /* 0x000fe20003f26070 */
[----:B------:R-:W-:Y:S01]  /*0530*/  IMAD.SHL.U32 R13, R18, 0x40, RZ ;  /* 0x00000040120d7824 */ /* 0x000fe200078e00ff */
[----:B------:R-:W-:Y:S01]  /*0540*/  LOP3.LUT R19, R19, 0x38, R2, 0x78, !PT ;  /* 0x0000003813137812 */ /* 0x000fe200078e7802 */
[----:B------:R-:W-:Y:S01]  /*0550*/  IMAD.SHL.U32 R20, R5, 0x40, RZ ;  /* 0x0000004005147824 */ /* 0x000fe200078e00ff */
[----:B------:R-:W-:Y:S01]  /*0560*/  SEL R3, R7, R8, !P0 ;  /* 0x0000000807037207 */ /* 0x000fe20004000000 */
[----:B------:R-:W-:Y:S01]  /*0570*/  IMAD.SHL.U32 R10, R49, 0x200, RZ ;  /* 0x00000200310a7824 */ /* 0x000fe200078e00ff */
[----:B------:R-:W-:-:S02]  /*0580*/  LOP3.LUT R11, R19, R13, RZ, 0xfc, !PT ;  /* 0x0000000d130b7212 */ /* 0x000fc400078efcff */
[----:B------:R-:W-:Y:S01]  /*0590*/  LOP3.LUT R8, R18, 0x28, RZ, 0xfc, !PT ;  /* 0x0000002812087812 */ /* 0x000fe200078efcff */
[----:B------:R-:W-:Y:S01]  /*05a0*/  IMAD.IADD R17, R6, 0x1, R3 ;  /* 0x0000000106117824 */ /* 0x000fe200078e0203 */
[C---:B------:R-:W-:Y:S02]  /*05b0*/  LOP3.LUT R3, R18.reuse, 0x8, RZ, 0xfc, !PT ;  /* 0x0000000812037812 */ /* 0x040fe400078efcff */
[----:B------:R-:W-:Y:S01]  /*05c0*/  LOP3.LUT R6, R18, 0x20, RZ, 0xfc, !PT ;  /* 0x0000002012067812 */ /* 0x000fe200078efcff */
[----:B------:R-:W-:Y:S01]  /*05d0*/  IMAD.SHL.U32 R17, R17, 0x40, RZ ;  /* 0x0000004011117824 */ /* 0x000fe200078e00ff */
[-C--:B------:R-:W-:Y:S01]  /*05e0*/  LOP3.LUT R33, R4, R19.reuse, RZ, 0xfc, !PT ;  /* 0x0000001304217212 */ /* 0x080fe200078efcff */
[----:B------:R-:W-:Y:S01]  /*05f0*/  IMAD.SHL.U32 R14, R3, 0x40, RZ ;  /* 0x00000040030e7824 */ /* 0x000fe200078e00ff */
[----:B------:R-:W-:Y:S01]  /*0600*/  LOP3.LUT R35, R20, R19, RZ, 0xfc, !PT ;  /* 0x0000001314237212 */ /* 0x000fe200078efcff */
[----:B------:R-:W-:Y:S01]  /*0610*/  IMAD.SHL.U32 R3, R6, 0x40, RZ ;  /* 0x0000004006037824 */ /* 0x000fe200078e00ff */
[----:B------:R-:W-:Y:S01]  /*0620*/  LOP3.LUT R26, R17, R18, RZ, 0xfc, !PT ;  /* 0x00000012111a7212 */ /* 0x000fe200078efcff */
[----:B------:R-:W-:Y:S01]  /*0630*/  IMAD.SHL.U32 R8, R8, 0x40, RZ ;  /* 0x0000004008087824 */ /* 0x000fe200078e00ff */
[----:B------:R-:W-:Y:S01]  /*0640*/  LOP3.LUT R28, R17, 0x8, R18, 0xfe, !PT ;  /* 0x00000008111c7812 */ /* 0x000fe200078efe12 */
[----:B------:R-:W-:Y:S01]  /*0650*/  @P1 VIADD R9, R9, 0x1 ;  /* 0x0000000109091836 */ /* 0x000fe20000000000 */
[----:B------:R-:W-:-:S02]  /*0660*/  IABS R5, R26 ;  /* 0x0000001a00057213 */ /* 0x000fc40000000000 */
[----:B------:R-:W-:Y:S01]  /*0670*/  IABS R22, R28 ;  /* 0x0000001c00167213 */ /* 0x000fe20000000000 */
[----:B------:R-:W-:Y:S01]  /*0680*/  @!P3 IMAD.MOV R9, RZ, RZ, -R9 ;  /* 0x000000ffff09b224 */ /* 0x000fe200078e0a09 */
[----:B------:R-:W-:Y:S01]  /*0690*/  LOP3.LUT R13, R14, R19, RZ, 0xfc, !PT ;  /* 0x000000130e0d7212 */ /* 0x000fe200078efcff */
[----:B------:R-:W-:Y:S01]  /*06a0*/  IMAD.MOV.U32 R14, RZ, RZ, R5 ;  /* 0x000000ffff0e7224 */ /* 0x000fe200078e0005 */
[----:B------:R-:W-:Y:S01]  /*06b0*/  LOP3.LUT R3, R10, R3, R19, 0xfe, !PT ;  /* 0x000000030a037212 */ /* 0x000fe200078efe13 */
[----:B------:R-:W-:Y:S01]  /*06c0*/  IMAD.HI.U32 R6, R15, R22, RZ ;  /* 0x000000160f067227 */ /* 0x000fe200078e00ff */
[----:B------:R-:W-:Y:S02]  /*06d0*/  LOP3.LUT R4, R10, R8, R19, 0xfe, !PT ;  /* 0x000000080a047212 */ /* 0x000fe400078efe13 */
[----:B------:R-:W-:Y:S01]  /*06e0*/  SEL R24, R7, R9, !P0 ;  /* 0x0000000907187207 */ /* 0x000fe20004000000 */
[----:B------:R-:W-:Y:S01]  /*06f0*/  IMAD.HI.U32 R5, R15, R14, RZ ;  /* 0x0000000e0f057227 */ /* 0x000fe200078e00ff */
[----:B------:R-:W-:-:S02]  /*0700*/  LOP3.LUT R30, R17, 0x18, R18, 0xfe, !PT ;  /* 0x00000018111e7812 */ /* 0x000fc400078efe12 */
[----:B------:R-:W-:Y:S01]  /*0710*/  LOP3.LUT R32, R17, 0x20, R18, 0xfe, !PT ;  /* 0x0000002011207812 */ /* 0x000fe200078efe12 */
[----:B------:R-:W-:Y:S01]  /*0720*/  IMAD.MOV R25, RZ, RZ, -R6 ;  /* 0x000000ffff197224 */ /* 0x000fe200078e0a06 */
[----:B------:R-:W-:Y:S01]  /*0730*/  LOP3.LUT R6, R10, R12, R19, 0xfe, !PT ;  /* 0x0000000c0a067212 */ /* 0x000fe200078efe13 */
[----:B------:R-:W-:Y:S01]  /*0740*/  IMAD.MOV R23, RZ, RZ, -R5 ;  /* 0x000000ffff177224 */ /* 0x000fe200078e0a05 */
[----:B------:R-:W-:Y:S01]  /*0750*/  LOP3.LUT R5, R10, R21, R19, 0xfe, !PT ;  /* 0x000000150a057212 */ /* 0x000fe200078efe13 */
[C---:B------:R-:W-:Y:S01]  /*0760*/  IMAD R21, R16.reuse, R25, R22 ;  /* 0x0000001910157224 */ /* 0x040fe200078e0216 */
[----:B------:R-:W-:Y:S01]  /*0770*/  LOP3.LUT R22, R17, 0x10, R18, 0xfe, !PT ;  /* 0x0000001011167812 */ /* 0x000fe200078efe12 */
[----:B------:R-:W-:Y:S01]  /*0780*/  IMAD R19, R16, R23, R14 ;  /* 0x0000001710137224 */ /* 0x000fe200078e020e */
[----:B------:R-:W-:Y:S02]  /*0790*/  LOP3.LUT R34, R17, 0x28, R18, 0xfe, !PT ;  /* 0x0000002811227812 */ /* 0x000fe400078efe12 */
[----:B------:R-:W-:-:S02]  /*07a0*/  IABS R23, R22 ;  /* 0x0000001600177213 */ /* 0x000fc40000000000 */
[C---:B------:R-:W-:Y:S02]  /*07b0*/  ISETP.GT.U32.AND P1, PT, R16.reuse, R19, PT ;  /* 0x000000131000720c */ /* 0x040fe40003f24070 */
[C---:B------:R-:W-:Y:S01]  /*07c0*/  ISETP.GT.U32.AND P6, PT, R16.reuse, R21, PT ;  /* 0x000000151000720c */ /* 0x040fe20003fc4070 */
[----:B------:R-:W-:Y:S01]  /*07d0*/  IMAD.HI.U32 R7, R15, R23, RZ ;  /* 0x000000170f077227 */ /* 0x000fe200078e00ff */
[----:B------:R-:W-:Y:S02]  /*07e0*/  LOP3.LUT R36, R17, 0x30, R18, 0xfe, !PT ;  /* 0x0000003011247812 */ /* 0x000fe400078efe12 */
[----:B------:R-:W-:Y:S01]  /*07f0*/  IABS R25, R30 ;  /* 0x0000001e00197213 */ /* 0x000fe20000000000 */
[----:B------:R-:W-:Y:S01]  /*0800*/  IMAD.MOV R7, RZ, RZ, -R7 ;  /* 0x000000ffff077224 */ /* 0x000fe200078e0a07 */
[----:B------:R-:W-:Y:S02]  /*0810*/  IABS R27, R32 ;  /* 0x00000020001b7213 */ /* 0x000fe40000000000 */
[----:B------:R-:W-:Y:S01]  /*0820*/  IABS R29, R34 ;  /* 0x00000022001d7213 */ /* 0x000fe20000000000 */
[C---:B------:R-:W-:Y:S01]  /*0830*/  IMAD R23, R16.reuse, R7, R23 ;  /* 0x0000000710177224 */ /* 0x040fe200078e0217 */
[----:B------:R-:W-:Y:S01]  /*0840*/  IABS R31, R36 ;  /* 0x00000024001f7213 */ /* 0x000fe20000000000 */
[--C-:B------:R-:W-:Y:S01]  /*0850*/  @!P1 IMAD.IADD R19, R19, 0x1, -R16.reuse ;  /* 0x0000000113139824 */ /* 0x100fe200078e0a10 */
[----:B------:R-:W-:Y:S01]  /*0860*/  LOP3.LUT R37, R17, 0x38, R18, 0xfe, !PT ;  /* 0x0000003811257812 */ /* 0x000fe200078efe12 */
[----:B------:R-:W-:Y:S01]  /*0870*/  @!P6 IMAD.IADD R21, R21, 0x1, -R16 ;  /* 0x000000011515e824 */ /* 0x000fe200078e0a10 */
[C---:B------:R-:W-:Y:S01]  /*0880*/  ISETP.GT.U32.AND P0, PT, R16.reuse, R23, PT ;  /* 0x000000171000720c */ /* 0x040fe20003f04070 */
[----:B------:R-:W-:Y:S01]  /*0890*/  IMAD.HI.U32 R8, R15, R25, RZ ;  /* 0x000000190f087227 */ /* 0x000fe200078e00ff */
[----:B------:R-:W-:-:S02]  /*08a0*/  ISETP.GT.U32.AND P6, PT, R16, R19, PT ;  /* 0x000000131000720c */ /* 0x000fc40003fc4070 */
[----:B------:R-:W-:Y:S01]  /*08b0*/  IABS R20, R37 ;  /* 0x0000002500147213 */ /* 0x000fe20000000000 */
[----:B------:R-:W-:Y:S01]  /*08c0*/  IMAD.HI.U32 R9, R15, R27, RZ ;  /* 0x0000001b0f097227 */ /* 0x000fe200078e00ff */
[----:B------:R-:W-:Y:S02]  /*08d0*/  ISETP.GT.U32.AND P1, PT, R16, R21, PT ;  /* 0x000000151000720c */ /* 0x000fe40003f24070 */
[----:B------:R-:W-:Y:S01]  /*08e0*/  LOP3.LUT R7, R11, R10, RZ, 0xfc, !PT ;  /* 0x0000000a0b077212 */ /* 0x000fe200078efcff */
[----:B------:R-:W-:Y:S01]  /*08f0*/  IMAD.HI.U32 R12, R15, R29, RZ ;  /* 0x0000001d0f0c7227 */ /* 0x000fe200078e00ff */
[----:B------:R-:W-:Y:S02]  /*0900*/  LEA R73, R3, UR10, 0x1 ;  /* 0x0000000a03497c11 */ /* 0x000fe4000f8e08ff */
[----:B------:R-:W-:Y:S01]  /*0910*/  LEA R59, R7, UR10, 0x1 ;  /* 0x0000000a073b7c11 */ /* 0x000fe2000f8e08ff */
[----:B------:R-:W-:Y:S01]  /*0920*/  IMAD.HI.U32 R14, R15, R31, RZ ;  /* 0x0000001f0f0e7227 */ /* 0x000fe200078e00ff */
[----:B------:R-:W-:-:S02]  /*0930*/  LEA R57, R4, UR10, 0x1 ;  /* 0x0000000a04397c11 */ /* 0x000fc4000f8e08ff */
[----:B------:R-:W-:Y:S01]  /*0940*/  LEA R55, R5, UR10, 0x1 ;  /* 0x0000000a05377c11 */ /* 0x000fe2000f8e08ff */
[----:B------:R-:W-:Y:S01]  /*0950*/  IMAD.MOV R8, RZ, RZ, -R8 ;  /* 0x000000ffff087224 */ /* 0x000fe200078e0a08 */
[----:B------:R-:W-:Y:S01]  /*0960*/  LEA R53, R6, UR10, 0x1 ;  /* 0x0000000a06357c11 */ /* 0x000fe2000f8e08ff */
[----:B------:R-:W-:Y:S01]  /*0970*/  IMAD.MOV R9, RZ, RZ, -R9 ;  /* 0x000000ffff097224 */ /* 0x000fe200078e0a09 */
[----:B------:R-:W-:Y:S01]  /*0980*/  LOP3.LUT R46, R2, 0x38, RZ, 0xc0, !PT ;  /* 0x00000038022e7812 */ /* 0x000fe200078ec0ff */
[----:B------:R-:W-:Y:S01]  /*0990*/  IMAD.MOV R12, RZ, RZ, -R12 ;  /* 0x000000ffff0c7224 */ /* 0x000fe200078e0a0c */
[----:B------:R-:W-:Y:S01]  /*09a0*/  LOP3.LUT R17, R58, R17, RZ, 0xfc, !PT ;  /* 0x000000113a117212 */ /* 0x000fe200078efcff */
[----:B------:R-:W-:Y:S02]  /*09b0*/  IMAD.MOV R14, RZ, RZ, -R14 ;  /* 0x000000ffff0e7224 */ /* 0x000fe400078e0a0e */
[--C-:B------:R-:W-:Y:S01]  /*09c0*/  @!P0 IMAD.IADD R23, R23, 0x1, -R16.reuse ;  /* 0x0000000117178824 */ /* 0x100fe200078e0a10 */
[----:B------:R-:W-:Y:S01]  /*09d0*/  ISETP.GE.AND P0, PT, R26, RZ, PT ;  /* 0x000000ff1a00720c */ /* 0x000fe20003f06270 */
[C---:B------:R-:W-:Y:S01]  /*09e0*/  IMAD R25, R16.reuse, R8, R25 ;  /* 0x0000000810197224 */ /* 0x040fe200078e0219 */
[-C--:B------:R-:W-:Y:S01]  /*09f0*/  LOP3.LUT R8, R13, R10.reuse, RZ, 0xfc, !PT ;  /* 0x0000000a0d087212 */ /* 0x080fe200078efcff */
[C---:B------:R-:W-:Y:S01]  /*0a00*/  IMAD R27, R16.reuse, R9, R27 ;  /* 0x00000009101b7224 */ /* 0x040fe200078e021b */
[----:B------:R-:W-:Y:S01]  /*0a10*/  LOP3.LUT R9, R33, R10, RZ, 0xfc, !PT ;  /* 0x0000000a21097212 */ /* 0x000fe200078efcff */
[C---:B------:R-:W-:Y:S01]  /*0a20*/  IMAD R29, R16.reuse, R12, R29 ;  /* 0x0000000c101d7224 */ /* 0x040fe200078e021d */
[C---:B------:R-:W-:Y:S01]  /*0a30*/  ISETP.GT.U32.AND P4, PT, R16.reuse, R25, PT ;  /* 0x000000191000720c */ /* 0x040fe20003f84070 */
[C---:B------:R-:W-:Y:S01]  /*0a40*/  IMAD R31, R16.reuse, R14, R31 ;  /* 0x0000000e101f7224 */ /* 0x040fe200078e021f */
[C---:B------:R-:W-:Y:S01]  /*0a50*/  ISETP.GT.U32.AND P2, PT, R16.reuse, R27, PT ;  /* 0x0000001b1000720c */ /* 0x040fe20003f44070 */
[----:B------:R-:W-:Y:S01]  /*0a60*/  @!P6 IMAD.IADD R19, R19, 0x1, -R16 ;  /* 0x000000011313e824 */ /* 0x000fe200078e0a10 */
[C---:B------:R-:W-:Y:S01]  /*0a70*/  ISETP.GT.U32.AND P6, PT, R16.reuse, R23, PT ;  /* 0x000000171000720c */ /* 0x040fe20003fc4070 */
[----:B------:R-:W-:Y:S01]  /*0a80*/  IMAD.HI.U32 R15, R15, R20, RZ ;  /* 0x000000140f0f7227 */ /* 0x000fe200078e00ff */
[----:B------:R-:W-:-:S02]  /*0a90*/  ISETP.GT.U32.AND P3, PT, R16, R29, PT ;  /* 0x0000001d1000720c */ /* 0x000fc40003f64070 */
[----:B------:R-:W-:Y:S01]  /*0aa0*/  ISETP.GT.U32.AND P5, PT, R16, R31, PT ;  /* 0x0000001f1000720c */ /* 0x000fe20003fa4070 */
[----:B------:R-:W-:Y:S01]  /*0ab0*/  IMAD.SHL.U32 R14, R49, 0x100, RZ ;  /* 0x00000100310e7824 */ /* 0x000fe200078e00ff */
[----:B------:R-:W-:Y:S01]  /*0ac0*/  LOP3.LUT R10, R35, R10, RZ, 0xfc, !PT ;  /* 0x0000000a230a7212 */ /* 0x000fe200078efcff */
[----:B------:R-:W-:Y:S01]  /*0ad0*/  IMAD.MOV R15, RZ, RZ, -R15 ;  /* 0x000000ffff0f7224 */ /* 0x000fe200078e0a0f */
[----:B------:R-:W-:Y:S01]  /*0ae0*/  LEA R56, R8, UR10, 0x1 ;  /* 0x0000000a08387c11 */ /* 0x000fe2000f8e08ff */
[--C-:B------:R-:W-:Y:S01]  /*0af0*/  @!P4 IMAD.IADD R25, R25, 0x1, -R16.reuse ;  /* 0x000000011919c824 */ /* 0x100fe200078e0a10 */
[-C--:B------:R-:W-:Y:S01]  /*0b00*/  LOP3.LUT R12, R13, R14.reuse, RZ, 0xfc, !PT ;  /* 0x0000000e0d0c7212 */ /* 0x080fe200078efcff */
[----:B------:R-:W-:Y:S01]  /*0b10*/  @!P2 IMAD.IADD R27, R27, 0x1, -R16 ;  /* 0x000000011b1ba824 */ /* 0x000fe200078e0a10 */
[-C--:B------:R-:W-:Y:S01]  /*0b20*/  LOP3.LUT R13, R33, R14.reuse, RZ, 0xfc, !PT ;  /* 0x0000000e210d7212 */ /* 0x080fe200078efcff */
[----:B------:R-:W-:Y:S01]  /*0b30*/  IMAD R33, R16, R15, R20 ;  /* 0x0000000f10217224 */ /* 0x000fe200078e0214 */
[----:B------:R-:W-:Y:S01]  /*0b40*/  ISETP.GE.AND P4, PT, R28, RZ, PT ;  /* 0x000000ff1c00720c */ /* 0x000fe20003f86270 */
[----:B------:R-:W-:Y:S01]  /*0b50*/  @!P6 IMAD.IADD R23, R23, 0x1, -R16 ;  /* 0x000000011717e824 */ /* 0x000fe200078e0a10 */
[----:B------:R-:W-:Y:S01]  /*0b60*/  SHF.R.S32.HI R20, RZ, 0x1a, R24 ;  /* 0x0000001aff147819 */ /* 0x000fe20000011418 */
[--C-:B------:R-:W-:Y:S01]  /*0b70*/  @!P3 IMAD.IADD R29, R29, 0x1, -R16.reuse ;  /* 0x000000011d1db824 */ /* 0x100fe200078e0a10 */
[C---:B------:R-:W-:Y:S01]  /*0b80*/  ISETP.GT.U32.AND P6, PT, R16.reuse, R33, PT ;  /* 0x000000211000720c */ /* 0x040fe20003fc4070 */
[--C-:B------:R-:W-:Y:S01]  /*0b90*/  @!P5 IMAD.IADD R31, R31, 0x1, -R16.reuse ;  /* 0x000000011f1fd824 */ /* 0x100fe200078e0a10 */
[C---:B------:R-:W-:Y:S01]  /*0ba0*/  ISETP.GT.U32.AND P5, PT, R16.reuse, R25, PT ;  /* 0x000000191000720c */ /* 0x040fe20003fa4070 */
[--C-:B------:R-:W-:Y:S01]  /*0bb0*/  @!P1 IMAD.IADD R21, R21, 0x1, -R16.reuse ;  /* 0x0000000115159824 */ /* 0x100fe200078e0a10 */
[C---:B------:R-:W-:Y:S01]  /*0bc0*/  ISETP.GT.U32.AND P3, PT, R16.reuse, R27, PT ;  /* 0x0000001b1000720c */ /* 0x040fe20003f64070 */
[----:B------:R-:W-:Y:S01]  /*0bd0*/  @!P0 IMAD.MOV R19, RZ, RZ, -R19 ;  /* 0x000000ffff138224 */ /* 0x000fe200078e0a13 */
[----:B------:R-:W-:Y:S01]  /*0be0*/  ISETP.GT.U32.AND P2, PT, R16, R29, PT ;  /* 0x0000001d1000720c */ /* 0x000fe20003f44070 */
[----:B------:R-:W-:Y:S01]  /*0bf0*/  IMAD.SHL.U32 R15, R24, 0x20, RZ ;  /* 0x00000020180f7824 */ /* 0x000fe200078e00ff */
[----:B------:R-:W-:Y:S01]  /*0c00*/  ISETP.GT.U32.AND P1, PT, R16, R31, PT ;  /* 0x0000001f1000720c */ /* 0x000fe20003f24070 */
[----:B------:R-:W-:Y:S01]  /*0c10*/  @!P4 IMAD.MOV R21, RZ, RZ, -R21 ;  /* 0x000000ffff15c224 */ /* 0x000fe200078e0a15 */
[----:B------:R-:W-:Y:S01]  /*0c20*/  ISETP.GE.AND P0, PT, R22, RZ, PT ;  /* 0x000000ff1600720c */ /* 0x000fe20003f06270 */
[----:B------:R-:W-:Y:S01]  /*0c30*/  IMAD.SHL.U32 R49, R49, 0x8, RZ ;  /* 0x0000000831317824 */ /* 0x000fe200078e00ff */
[----:B------:R-:W-:Y:S01]  /*0c40*/  ISETP.GE.AND P4, PT, R30, RZ, PT ;  /* 0x000000ff1e00720c */ /* 0x000fe20003f86270 */
[--C-:B------:R-:W-:Y:S01]  /*0c50*/  @!P6 IMAD.IADD R33, R33, 0x1, -R16.reuse ;  /* 0x000000012121e824 */ /* 0x100fe200078e0a10 */
[-C--:B------:R-:W-:Y:S01]  /*0c60*/  LOP3.LUT R11, R11, R14.reuse, RZ, 0xfc, !PT ;  /* 0x0000000e0b0b7212 */ /* 0x080fe200078efcff */
[--C-:B------:R-:W-:Y:S01]  /*0c70*/  @!P5 IMAD.IADD R25, R25, 0x1, -R16.reuse ;  /* 0x000000011919d824 */ /* 0x100fe200078e0a10 */
[----:B------:R-:W-:Y:S01]  /*0c80*/  ISETP.GE.AND P5, PT, R32, RZ, PT ;  /* 0x000000ff2000720c */ /* 0x000fe20003fa6270 */
[--C-:B------:R-:W-:Y:S01]  /*0c90*/  @!P3 IMAD.IADD R27, R27, 0x1, -R16.reuse ;  /* 0x000000011b1bb824 */ /* 0x100fe200078e0a10 */
[----:B------:R-:W-:Y:S01]  /*0ca0*/  ISETP.GT.U32.AND P6, PT, R16, R33, PT ;  /* 0x000000211000720c */ /* 0x000fe20003fc4070 */
[--C-:B------:R-:W-:Y:S01]  /*0cb0*/  @!P2 IMAD.IADD R29, R29, 0x1, -R16.reuse ;  /* 0x000000011d1da824 */ /* 0x100fe200078e0a10 */
[----:B------:R-:W-:Y:S01]  /*0cc0*/  ISETP.GE.AND P3, PT, R34, RZ, PT ;  /* 0x000000ff2200720c */ /* 0x000fe20003f66270 */
[----:B------:R-:W-:Y:S01]  /*0cd0*/  @!P1 IMAD.IADD R31, R31, 0x1, -R16 ;  /* 0x000000011f1f9824 */ /* 0x000fe200078e0a10 */
[----:B------:R-:W-:Y:S01]  /*0ce0*/  ISETP.GE.AND P2, PT, R36, RZ, PT ;  /* 0x000000ff2400720c */ /* 0x000fe20003f46270 */
[----:B------:R-:W-:Y:S01]  /*0cf0*/  @!P0 IMAD.MOV R23, RZ, RZ, -R23 ;  /* 0x000000ffff178224 */ /* 0x000fe200078e0a17 */
[----:B------:R-:W-:Y:S01]  /*0d00*/  ISETP.GE.AND P1, PT, R37, RZ, PT ;  /* 0x000000ff2500720c */ /* 0x000fe20003f26270 */
[----:B------:R-:W-:Y:S01]  /*0d10*/  @!P4 IMAD.MOV R25, RZ, RZ, -R25 ;  /* 0x000000ffff19c224 */ /* 0x000fe200078e0a19 */
[----:B------:R-:W-:-:S02]  /*0d20*/  LOP3.LUT R14, R35, R14, RZ, 0xfc, !PT ;  /* 0x0000000e230e7212 */ /* 0x000fc400078efcff */
[----:B------:R-:W-:Y:S01]  /*0d30*/  SGXT R20, R20, 0x1 ;  /* 0x000000011414781a */ /* 0x000fe20000000200 */
[----:B------:R-:W-:Y:S01]  /*0d40*/  @!P5 IMAD.MOV R27, RZ, RZ, -R27 ;  /* 0x000000ffff1bd224 */ /* 0x000fe200078e0a1b */
[----:B------:R-:W-:Y:S01]  /*0d50*/  LOP3.LUT R35, R15, R18, RZ, 0xfc, !PT ;  /* 0x000000120f237212 */ /* 0x000fe200078efcff */
[----:B------:R-:W-:Y:S01]  /*0d60*/  @!P6 IMAD.IADD R33, R33, 0x1, -R16 ;  /* 0x000000012121e824 */ /* 0x000fe200078e0a10 */
[----:B------:R-:W-:Y:S01]  /*0d70*/  LOP3.LUT R47, R15, 0x8, R18, 0xfe, !PT ;  /* 0x000000080f2f7812 */ /* 0x000fe200078efe12 */
[----:B------:R-:W-:Y:S01]  /*0d80*/  @!P3 IMAD.MOV R29, RZ, RZ, -R29 ;  /* 0x000000ffff1db224 */ /* 0x000fe200078e0a1d */
[----:B------:R-:W-:Y:S01]  /*0d90*/  LOP3.LUT R37, R15, 0x10, R18, 0xfe, !PT ;  /* 0x000000100f257812 */ /* 0x000fe200078efe12 */
[----:B------:R-:W-:Y:S01]  /*0da0*/  @!P2 IMAD.MOV R31, RZ, RZ, -R31 ;  /* 0x000000ffff1fa224 */ /* 0x000fe200078e0a1f */
[----:B------:R-:W-:Y:S01]  /*0db0*/  LOP3.LUT R39, R15, 0x18, R18, 0xfe, !PT ;  /* 0x000000180f277812 */ /* 0x000fe200078efe12 */
[----:B------:R-:W-:Y:S01]  /*0dc0*/  @!P1 IMAD.MOV R33, RZ, RZ, -R33 ;  /* 0x000000ffff219224 */ /* 0x000fe200078e0a21 */
[----:B------:R-:W-:-:S02]  /*0dd0*/  LEA.HI R18, R20, R35, RZ, 0x6 ;  /* 0x0000002314127211 */ /* 0x000fc400078f30ff */
[C---:B------:R-:W-:Y:S02]  /*0de0*/  LEA.HI R22, R20.reuse, R47, RZ, 0x6 ;  /* 0x0000002f14167211 */ /* 0x040fe400078f30ff */
[C---:B------:R-:W-:Y:S02]  /*0df0*/  LEA.HI R24, R20.reuse, R37, RZ, 0x6 ;  /* 0x0000002514187211 */ /* 0x040fe400078f30ff */
[----:B------:R-:W-:Y:S02]  /*0e00*/  LEA.HI R20, R20, R39, RZ, 0x6 ;  /* 0x0000002714147211 */ /* 0x000fe400078f30ff */
[----:B------:R-:W-:Y:S02]  /*0e10*/  ISETP.NE.AND P6, PT, R0, RZ, PT ;  /* 0x000000ff0000720c */ /* 0x000fe40003fc5270 */
[----:B------:R-:W-:Y:S02]  /*0e20*/  LOP3.LUT R16, RZ, R0, RZ, 0x33, !PT ;  /* 0x00000000ff107212 */ /* 0x000fe400078e33ff */
[----:B------:R-:W-:-:S02]  /*0e30*/  LOP3.LUT R20, R20, 0x3fffc0, RZ, 0xc0, !PT ;  /* 0x003fffc014147812 */ /* 0x000fc400078ec0ff */
[----:B------:R-:W-:Y:S02]  /*0e40*/  LOP3.LUT R18, R18, 0x3fffc0, RZ, 0xc0, !PT ;  /* 0x003fffc012127812 */ /* 0x000fe400078ec0ff */
[----:B------:R-:W-:Y:S01]  /*0e50*/  LOP3.LUT R22, R22, 0x3fffc0, RZ, 0xc0, !PT ;  /* 0x003fffc016167812 */ /* 0x000fe200078ec0ff */
[----:B------:R-:W-:Y:S01]  /*0e60*/  IMAD.IADD R48, R39, 0x1, -R20 ;  /* 0x0000000127307824 */ /* 0x000fe200078e0a14 */
[----:B------:R-:W-:Y:S01]  /*0e70*/  LOP3.LUT R24, R24, 0x3fffc0, RZ, 0xc0, !PT ;  /* 0x003fffc018187812 */ /* 0x000fe200078ec0ff */
[----:B------:R-:W-:Y:S01]  /*0e80*/  IMAD.IADD R18, R35, 0x1, -R18 ;  /* 0x0000000123127824 */ /* 0x000fe200078e0a12 */
[C---:B------:R-:W-:Y:S01]  /*0e90*/  SEL R26, R16.reuse, R19, !P6 ;  /* 0x00000013101a7207 */ /* 0x040fe20007000000 */
[----:B------:R-:W-:Y:S01]  /*0ea0*/  IMAD.IADD R47, R47, 0x1, -R22 ;  /* 0x000000012f2f7824 */ /* 0x000fe200078e0a16 */
[C---:B------:R-:W-:Y:S01]  /*0eb0*/  SEL R40, R16.reuse, R21, !P6 ;  /* 0x0000001510287207 */ /* 0x040fe20007000000 */
[----:B------:R-:W-:Y:S01]  /*0ec0*/  IMAD.IADD R24, R37, 0x1, -R24 ;  /* 0x0000000125187824 */ /* 0x000fe200078e0a18 */
[----:B------:R-:W-:Y:S01]  /*0ed0*/  SEL R42, R16, R23, !P6 ;  /* 0x00000017102a7207 */ /* 0x000fe20007000000 */
[----:B------:R-:W-:Y:S01]  /*0ee0*/  IMAD R22, R18, 0xc00, RZ ;  /* 0x00000c0012167824 */ /* 0x000fe200078e02ff */
[----:B------:R-:W-:Y:S01]  /*0ef0*/  SEL R43, R16, R25, !P6 ;  /* 0x00000019102b7207 */ /* 0x000fe20007000000 */
[----:B------:R-:W-:Y:S01]  /*0f00*/  IMAD R40, R40, 0xc00, RZ ;  /* 0x00000c0028287824 */ /* 0x000fe200078e02ff */
[----:B------:R-:W-:Y:S01]  /*0f10*/  SEL R41, R16, R27, !P6 ;  /* 0x0000001b10297207 */ /* 0x000fe20007000000 */
[----:B------:R-:W-:Y:S01]  /*0f20*/  IMAD R42, R42, 0xc00, RZ ;  /* 0x00000c002a2a7824 */ /* 0x000fe200078e02ff */
[C---:B------:R-:W-:Y:S01]  /*0f30*/  SEL R23, R16.reuse, R29, !P6 ;  /* 0x0000001d10177207 */ /* 0x040fe20007000000 */
[----:B------:R-:W-:Y:S01]  /*0f40*/  IMAD R43, R43, 0xc00, RZ ;  /* 0x00000c002b2b7824 */ /* 0x000fe200078e02ff */
[C---:B------:R-:W-:Y:S01]  /*0f50*/  SEL R21, R16.reuse, R31, !P6 ;  /* 0x0000001f10157207 */ /* 0x040fe20007000000 */
[----:B------:R-:W-:Y:S01]  /*0f60*/  IMAD R47, R47, 0xc00, RZ ;  /* 0x00000c002f2f7824 */ /* 0x000fe200078e02ff */
[----:B------:R-:W-:Y:S01]  /*0f70*/  SEL R20, R16, R33, !P6 ;  /* 0x0000002110147207 */ /* 0x000fe20007000000 */
[----:B------:R-:W-:Y:S01]  /*0f80*/  IMAD R16, R26, 0xc00, RZ ;  /* 0x00000c001a107824 */ /* 0x000fe200078e02ff */
[----:B------:R-:W-:Y:S01]  /*0f90*/  LOP3.LUT R19, R49, 0x38, R2, 0xf8, !PT ;  /* 0x0000003831137812 */ /* 0x000fe200078ef802 */
[----:B------:R-:W-:Y:S01]  /*0fa0*/  IMAD R48, R48, 0xc00, RZ ;  /* 0x00000c0030307824 */ /* 0x000fe200078e02ff */
[----:B------:R-:W-:Y:S01]  /*0fb0*/  LEA R54, R9, UR10, 0x1 ;  /* 0x0000000a09367c11 */ /* 0x000fe2000f8e08ff */
[----:B------:R-:W-:Y:S01]  /*0fc0*/  IMAD R67, R24, 0xc00, RZ ;  /* 0x00000c0018437824 */ /* 0x000fe200078e02ff */
[-C--:B------:R-:W-:Y:S01]  /*0fd0*/  LOP3.LUT R25, R16, R19.reuse, RZ, 0xfc, !PT ;  /* 0x0000001310197212 */ /* 0x080fe200078efcff */
        /* <DEDUP_REMOVED lines=8> */
[----:B-1----:R-:W-:Y:S01]  /*1060*/  IMAD.WIDE R68, R69, 0x2, R62 ;  /* 0x0000000245447825 */ /* 0x002fe200078e023e */
[----:B------:R-:W-:-:S02]  /*1070*/  LOP3.LUT R29, R47, R19, RZ, 0xfc, !PT ;  /* 0x000000132f1d7212 */ /* 0x000fc400078efcff */
[-C--:B------:R-:W-:Y:S01]  /*1080*/  LOP3.LUT R31, R48, R19.reuse, RZ, 0xfc, !PT ;  /* 0x00000013301f7212 */ /* 0x080fe200078efcff */
[--C-:B------:R-:W-:Y:S01]  /*1090*/  IMAD.WIDE R64, R65, 0x2, R62.reuse ;  /* 0x0000000241407825 */ /* 0x100fe200078e023e */
[-C--:B------:R-:W-:Y:S02]  /*10a0*/  LOP3.LUT R33, R67, R19.reuse, RZ, 0xfc, !PT ;  /* 0x0000001343217212 */ /* 0x080fe400078efcff */
[-C--:B------:R-:W-:Y:S01]  /*10b0*/  LOP3.LUT R61, R20, R19.reuse, RZ, 0xfc, !PT ;  /* 0x00000013143d7212 */ /* 0x080fe200078efcff */
[----:B------:R-:W-:Y:S01]  /*10c0*/  IMAD.WIDE R44, R45, 0x2, R62 ;  /* 0x000000022d2c7825 */ /* 0x000fe200078e023e */
[-C--:B------:R-:W-:Y:S02]  /*10d0*/  LOP3.LUT R37, R21, R19.reuse, RZ, 0xfc, !PT ;  /* 0x0000001315257212 */ /* 0x080fe400078efcff */
[-C--:B------:R-:W-:Y:S01]  /*10e0*/  LOP3.LUT R27, R23, R19.reuse, RZ, 0xfc, !PT ;  /* 0x00000013171b7212 */ /* 0x080fe200078efcff */
[----:B------:R-:W-:Y:S01]  /*10f0*/  IMAD.WIDE R34, R35, 0x2, R70 ;  /* 0x0000000223227825 */ /* 0x000fe200078e0246 */
[----:B------:R-:W-:-:S02]  /*1100*/  LOP3.LUT R39, R41, R19, RZ, 0xfc, !PT ;  /* 0x0000001329277212 */ /* 0x000fc400078efcff */
[----:B------:R-:W-:Y:S01]  /*1110*/  LEA R75, R10, UR10, 0x1 ;  /* 0x0000000a0a4b7c11 */ /* 0x000fe2000f8e08ff */
[--C-:B------:R-:W-:Y:S01]  /*1120*/  IMAD.WIDE R18, R25, 0x2, R62.reuse ;  /* 0x0000000219127825 */ /* 0x100fe200078e023e */
[----:B------:R-:W-:Y:S02]  /*1130*/  LEA R51, R11, UR10, 0x1 ;  /* 0x0000000a0b337c11 */ /* 0x000fe4000f8e08ff */
[----:B------:R-:W-:Y:S01]  /*1140*/  LEA R52, R12, UR10, 0x1 ;  /* 0x0000000a0c347c11 */ /* 0x000fe2000f8e08ff */
[--C-:B------:R-:W-:Y:S01]  /*1150*/  IMAD.WIDE R38, R39, 0x2, R62.reuse ;  /* 0x0000000227267825 */ /* 0x100fe200078e023e */
[----:B------:R-:W-:Y:S01]  /*1160*/  @!PT LDS RZ, [RZ] ;  /* 0x00000000fffff984 */ /* 0x000fe20000000800 */
[----:B------:R-:W-:Y:S01]  /*1170*/  @!PT LDS RZ, [RZ] ;  /* 0x00000000fffff984 */ /* 0x000fe20000000800 */
[----:B------:R-:W-:Y:S01]  /*1180*/  @!PT LDS RZ, [RZ] ;  /* 0x00000000fffff984 */ /* 0x000fe20000000800 */
[----:B------:R-:W-:Y:S01]  /*1190*/  LDGSTS.E.BYPASS.128 [R59], desc[UR14][R18.64] ;  /* 0x00000000123b7fae */ /* 0x000fe2000b901c4e */
[----:B------:R-:W-:Y:S02]  /*11a0*/  LEA R50, R13, UR10, 0x1 ;  /* 0x0000000a0d327c11 */ /* 0x000fe4000f8e08ff */
[----:B------:R-:W-:Y:S01]  /*11b0*/  IMAD.WIDE R24, R27, 0x2, R62 ;  /* 0x000000021b187825 */ /* 0x000fe200078e023e */
[----:B------:R-:W-:Y:S01]  /*11c0*/  LDGSTS.E.BYPASS.128 [R56], desc[UR14][R68.64] ;  /* 0x0000000044387fae */ /* 0x000fe2000b901c4e */
[----:B------:R-:W-:-:S02]  /*11d0*/  LEA R77, R14, UR10, 0x1 ;  /* 0x0000000a0e4d7c11 */ /* 0x000fc4000f8e08ff */
[----:B------:R-:W-:Y:S01]  /*11e0*/  IMAD.WIDE R36, R37, 0x2, R62 ;  /* 0x0000000225247825 */ /* 0x000fe200078e023e */
[----:B------:R-:W-:Y:S01]  /*11f0*/  LDGSTS.E.BYPASS.128 [R54], desc[UR14][R64.64] ;  /* 0x0000000040367fae */ /* 0x000fe2000b901c4e */
[C---:B------:R-:W-:Y:S02]  /*1200*/  IADD3 R20, R46.reuse, R20, R49 ;  /* 0x000000142e147210 */ /* 0x040fe40007ffe031 */
[----:B------:R-:W-:Y:S01]  /*1210*/  IMAD.WIDE R26, R61, 0x2, R62 ;  /* 0x000000023d1a7825 */ /* 0x000fe200078e023e */
[----:B------:R-:W-:Y:S01]  /*1220*/  LDGSTS.E.BYPASS.128 [R75], desc[UR14][R44.64] ;  /* 0x000000002c4b7fae */ /* 0x000fe2000b901c4e */
[C---:B------:R-:W-:Y:S02]  /*1230*/  IADD3 R48, R46.reuse, R48, R49 ;  /* 0x000000302e307210 */ /* 0x040fe40007ffe031 */
[----:B------:R-:W-:Y:S01]  /*1240*/  IMAD.WIDE R28, R29, 0x2, R70 ;  /* 0x000000021d1c7825 */ /* 0x000fe200078e0246 */
[----:B------:R-:W-:Y:S01]  /*1250*/  LDGSTS.E.BYPASS.128 [R73], desc[UR14][R38.64] ;  /* 0x0000000026497fae */ /* 0x000fe2000b901c4e */
[----:B------:R-:W-:-:S02]  /*1260*/  IADD3 R67, R46, R67, R49 ;  /* 0x000000432e437210 */ /* 0x000fc40007ffe031 */
[----:B------:R-:W-:Y:S01]  /*1270*/  IMAD.WIDE R32, R33, 0x2, R70 ;  /* 0x0000000221207825 */ /* 0x000fe200078e0246 */
[----:B------:R-:W-:Y:S01]  /*1280*/  LDGSTS.E.BYPASS.128 [R57], desc[UR14][R24.64] ;  /* 0x0000000018397fae */ /* 0x000fe2000b901c4e */
[C---:B------:R-:W-:Y:S02]  /*1290*/  IADD3 R47, R46.reuse, R47, R49 ;  /* 0x0000002f2e2f7210 */ /* 0x040fe40007ffe031 */
[----:B------:R-:W-:Y:S01]  /*12a0*/  IMAD.WIDE R30, R31, 0x2, R70 ;  /* 0x000000021f1e7825 */ /* 0x000fe200078e0246 */
[----:B------:R-:W-:Y:S01]  /*12b0*/  LDGSTS.E.BYPASS.128 [R55], desc[UR14][R36.64] ;  /* 0x0000000024377fae */ /* 0x000fe2000b901c4e */
[C-C-:B------:R-:W-:Y:S02]  /*12c0*/  IADD3 R21, R46.reuse, R21, R49.reuse ;  /* 0x000000152e157210 */ /* 0x140fe40007ffe031 */
[C-C-:B------:R-:W-:Y:S01]  /*12d0*/  IADD3 R22, R46.reuse, R22, R49.reuse ;  /* 0x000000162e167210 */ /* 0x140fe20007ffe031 */
[----:B------:R-:W-:Y:S01]  /*12e0*/  LDGSTS.E.BYPASS.128 [R53], desc[UR14][R26.64] ;  /* 0x000000001a357fae */ /* 0x000fe2000b901c4e */
[C---:B------:R-:W-:Y:S01]  /*12f0*/  IADD3 R23, R46.reuse, R23, R49 ;  /* 0x000000172e177210 */ /* 0x040fe20007ffe031 */
[----:B------:R-:W-:Y:S01]  /*1300*/  IMAD.WIDE R66, R67, 0x2, R70 ;  /* 0x0000000243427825 */ /* 0x000fe200078e0246 */
[C-C-:B------:R-:W-:Y:S01]  /*1310*/  IADD3 R41, R46.reuse, R41, R49.reuse ;  /* 0x000000292e297210 */ /* 0x140fe20007ffe031 */
[----:B------:R-:W0:Y:S01]  /*1320*/  LDGDEPBAR ;  /* 0x00000000000079af */ /* 0x000e220000000000 */
[----:B------:R-:W-:-:S02]  /*1330*/  IADD3 R43, R46, R43, R49 ;  /* 0x0000002b2e2b7210 */ /* 0x000fc40007ffe031 */
[C-C-:B------:R-:W-:Y:S01]  /*1340*/  IADD3 R61, R46.reuse, R40, R49.reuse ;  /* 0x000000282e3d7210 */ /* 0x140fe20007ffe031 */
[----:B------:R-:W-:Y:S01]  /*1350*/  LDGSTS.E.BYPASS.128 [R51+0x14000], desc[UR14][R34.64] ;  /* 0x1400000022337fae */ /* 0x000fe2000b901c4e */
[C---:B------:R-:W-:Y:S01]  /*1360*/  IADD3 R16, R46.reuse, R16, R49 ;  /* 0x000000102e107210 */ /* 0x040fe20007ffe031 */
[--C-:B------:R-:W-:Y:S02]  /*1370*/  IMAD.WIDE R40, R41, 0x2, R62.reuse ;  /* 0x0000000229287825 */ /* 0x100fe400078e023e */
[----:B------:R-:W-:Y:S02]  /*1380*/  LDGSTS.E.BYPASS.128 [R52+0x14000], desc[UR14][R28.64] ;  /* 0x140000001c347fae */ /* 0x000fe4000b901c4e */
[----:B------:R-:W-:Y:S02]  /*1390*/  IMAD.WIDE R60, R61, 0x2, R62 ;  /* 0x000000023d3c7825 */ /* 0x000fe400078e023e */
[----:B------:R-:W-:Y:S04]  /*13a0*/  LDGSTS.E.BYPASS.128 [R50+0x14000], desc[UR14][R32.64] ;  /* 0x1400000020327fae */ /* 0x000fe8000b901c4e */
[----:B------:R-:W-:Y:S04]  /*13b0*/  LDGSTS.E.BYPASS.128 [R77+0x14000], desc[UR14][R30.64] ;  /* 0x140000001e4d7fae */ /* 0x000fe8000b901c4e */
[----:B------:R-:W0:Y:S01]  /*13c0*/  LDGDEPBAR ;  /* 0x00000000000079af */ /* 0x000e220000000000 */
[----:B------:R-:W-:Y:S06]  /*13d0*/  BAR.SYNC.DEFER_BLOCKING 0x0 ;  /* 0x0000000000007b1d */ /* 0x000fec0000010000 */
[----:B------:R-:W-:Y:S01]  /*13e0*/  @!PT LDS RZ, [RZ] ;  /* 0x00000000fffff984 */ /* 0x000fe20000000800 */
[----:B------:R-:W-:Y:S01]  /*13f0*/  @!PT LDS RZ, [RZ] ;  /* 0x00000000fffff984 */ /* 0x000fe20000000800 */
[----:B------:R-:W-:Y:S01]  /*1400*/  @!PT LDS RZ, [RZ] ;  /* 0x00000000fffff984 */ /* 0x000fe20000000800 */
[----:B------:R-:W-:Y:S04]  /*1410*/  LDGSTS.E.BYPASS.128 [R59+0x4000], desc[UR14][R18.64+0x100] ;  /* 0x04000100123b7fae */ /* 0x000fe8000b901c4e */
[----:B------:R-:W-:Y:S04]  /*1420*/  LDGSTS.E.BYPASS.128 [R56+0x4000], desc[UR14][R68.64+0x100] ;  /* 0x0400010044387fae */ /* 0x000fe8000b901c4e */
[----:B------:R-:W-:Y:S04]  /*1430*/  LDGSTS.E.BYPASS.128 [R54+0x4000], desc[UR14][R64.64+0x100] ;  /* 0x0400010040367fae */ /* 0x000fe8000b901c4e */
[----:B------:R-:W-:Y:S04]  /*1440*/  LDGSTS.E.BYPASS.128 [R75+0x4000], desc[UR14][R44.64+0x100] ;  /* 0x040001002c4b7fae */ /* 0x000fe8000b901c4e */
[----:B------:R-:W-:Y:S04]  /*1450*/  LDGSTS.E.BYPASS.128 [R73+0x4000], desc[UR14][R38.64+0x100] ;  /* 0x0400010026497fae */ /* 0x000fe8000b901c4e */
[----:B------:R-:W-:Y:S04]  /*1460*/  LDGSTS.E.BYPASS.128 [R57+0x4000], desc[UR14][R24.64+0x100] ;  /* 0x0400010018397fae */ /* 0x000fe8000b901c4e */
[----:B------:R-:W-:Y:S04]  /*1470*/  LDGSTS.E.BYPASS.128 [R55+0x4000], desc[UR14][R36.64+0x100] ;  /* 0x0400010024377fae */ /* 0x000fe8000b901c4e */
[----:B------:R-:W-:Y:S04]  /*1480*/  LDGSTS.E.BYPASS.128 [R53+0x4000], desc[UR14][R26.64+0x100] ;  /* 0x040001001a357fae */ /* 0x000fe8000b901c4e */
[----:B------:R-:W0:Y:S04]  /*1490*/  LDGDEPBAR ;  /* 0x00000000000079af */ /* 0x000e280000000000 */
[----:B------:R-:W-:Y:S04]  /*14a0*/  LDGSTS.E.BYPASS.128 [R51+0x16000], desc[UR14][R34.64+0x100] ;  /* 0x1600010022337fae */ /* 0x000fe8000b901c4e */
[----:B------:R-:W-:Y:S04]  /*14b0*/  LDGSTS.E.BYPASS.128 [R52+0x16000], desc[UR14][R28.64+0x100] ;  /* 0x160001001c347fae */ /* 0x000fe8000b901c4e */
        /* <DEDUP_REMOVED lines=25> */
[----:B------:R1:W-:Y:S04]  /*1650*/  LDGSTS.E.BYPASS.128 [R59+0xc000], desc[UR14][R18.64+0x300] ;  /* 0x0c000300123b7fae */ /* 0x0003e8000b901c4e */
[----:B------:R-:W-:Y:S04]  /*1660*/  LDGSTS.E.BYPASS.128 [R56+0xc000], desc[UR14][R68.64+0x300] ;  /* 0x0c00030044387fae */ /* 0x000fe8000b901c4e */
[----:B------:R-:W-:Y:S01]  /*1670*/  LDGSTS.E.BYPASS.128 [R54+0xc000], desc[UR14][R64.64+0x300] ;  /* 0x0c00030040367fae */ /* 0x000fe2000b901c4e */
[----:B-1----:R-:W-:Y:S01]  /*1680*/  IADD3 R59, R46, R42, R49 ;  /* 0x0000002a2e3b7210 */ /* 0x002fe20007ffe031 */
[----:B------:R-:W-:-:S02]  /*1690*/  IMAD.WIDE R18, R20, 0x2, R62 ;  /* 0x0000000214127825 */ /* 0x000fc400078e023e */
[----:B------:R-:W-:Y:S02]  /*16a0*/  LDGSTS.E.BYPASS.128 [R75+0xc000], desc[UR14][R44.64+0x300] ;  /* 0x0c0003002c4b7fae */ /* 0x000fe4000b901c4e */
[--C-:B------:R-:W-:Y:S02]  /*16b0*/  IMAD.WIDE R48, R48, 0x2, R70.reuse ;  /* 0x0000000230307825 */ /* 0x100fe400078e0246 */
[----:B------:R1:W-:Y:S02]  /*16c0*/  LDGSTS.E.BYPASS.128 [R73+0xc000], desc[UR14][R38.64+0x300] ;  /* 0x0c00030026497fae */ /* 0x0003e4000b901c4e */
[----:B------:R-:W-:Y:S02]  /*16d0*/  IMAD.WIDE R46, R47, 0x2, R70 ;  /* 0x000000022f2e7825 */ /* 0x000fe400078e0246 */
[----:B------:R2:W-:Y:S02]  /*16e0*/  LDGSTS.E.BYPASS.128 [R57+0xc000], desc[UR14][R24.64+0x300] ;  /* 0x0c00030018397fae */ /* 0x0005e4000b901c4e */
[----:B------:R-:W-:-:S02]  /*16f0*/  IMAD.WIDE R20, R21, 0x2, R62 ;  /* 0x0000000215147825 */ /* 0x000fc400078e023e */
[----:B------:R3:W-:Y:S02]  /*1700*/  LDGSTS.E.BYPASS.128 [R55+0xc000], desc[UR14][R36.64+0x300] ;  /* 0x0c00030024377fae */ /* 0x0007e4000b901c4e */
[----:B------:R-:W-:Y:S02]  /*1710*/  IMAD.WIDE R70, R22, 0x2, R70 ;  /* 0x0000000216467825 */ /* 0x000fe400078e0246 */
[----:B------:R4:W-:Y:S01]  /*1720*/  LDGSTS.E.BYPASS.128 [R53+0xc000], desc[UR14][R26.64+0x300] ;  /* 0x0c0003001a357fae */ /* 0x0009e2000b901c4e */
[----:B-1----:R-:W-:Y:S02]  /*1730*/  SHF.R.U32.HI R73, RZ, 0x5, R72 ;  /* 0x00000005ff497819 */ /* 0x002fe40000011648 */
[----:B------:R-:W-:Y:S01]  /*1740*/  CS2R R38, SRZ ;  /* 0x0000000000267805 */ /* 0x000fe2000001ff00 */
[----:B------:R-:W-:Y:S01]  /*1750*/  IMAD.WIDE R22, R23, 0x2, R62 ;  /* 0x0000000217167825 */ /* 0x000fe200078e023e */
[----:B------:R-:W0:Y:S01]  /*1760*/  LDGDEPBAR ;  /* 0x00000000000079af */ /* 0x000e220000000000 */
[----:B--2---:R-:W-:-:S02]  /*1770*/  CS2R R24, SRZ ;  /* 0x0000000000187805 */ /* 0x004fc4000001ff00 */
[----:B------:R-:W-:Y:S01]  /*1780*/  SHF.R.U32.HI R72, RZ, 0x2, R72 ;  /* 0x00000002ff487819 */ /* 0x000fe20000011648 */
[--C-:B------:R-:W-:Y:S01]  /*1790*/  IMAD.WIDE R42, R43, 0x2, R62.reuse ;  /* 0x000000022b2a7825 */ /* 0x100fe200078e023e */
[----:B------:R1:W-:Y:S01]  /*17a0*/  LDGSTS.E.BYPASS.128 [R51+0x1a000], desc[UR14][R34.64+0x300] ;  /* 0x1a00030022337fae */ /* 0x0003e2000b901c4e */
[----:B---3--:R-:W-:Y:S02]  /*17b0*/  CS2R R36, SRZ ;  /* 0x0000000000247805 */ /* 0x008fe4000001ff00 */
[----:B------:R-:W-:Y:S01]  /*17c0*/  LOP3.LUT R73, R73, 0x7fffffc, RZ, 0xc0, !PT ;  /* 0x07fffffc49497812 */ /* 0x000fe200078ec0ff */
[--C-:B------:R-:W-:Y:S01]  /*17d0*/  IMAD.WIDE R58, R59, 0x2, R62.reuse ;  /* 0x000000023b3a7825 */ /* 0x100fe200078e023e */
[----:B------:R2:W-:Y:S01]  /*17e0*/  LDGSTS.E.BYPASS.128 [R52+0x1a000], desc[UR14][R28.64+0x300] ;  /* 0x1a0003001c347fae */ /* 0x0005e2000b901c4e */
[----:B----4-:R-:W-:Y:S02]  /*17f0*/  CS2R R26, SRZ ;  /* 0x00000000001a7805 */ /* 0x010fe4000001ff00 */
[----:B------:R-:W-:Y:S01]  /*1800*/  IMAD.WIDE R62, R16, 0x2, R62 ;  /* 0x00000002103e7825 */ /* 0x000fe200078e023e */
[----:B------:R-:W-:Y:S01]  /*1810*/  IADD3 R16, P0, R18, 0x400, RZ ;  /* 0x0000040012107810 */ /* 0x000fe20007f1e0ff */
[----:B------:R3:W-:Y:S01]  /*1820*/  LDGSTS.E.BYPASS.128 [R50+0x1a000], desc[UR14][R32.64+0x300] ;  /* 0x1a00030020327fae */ /* 0x0007e2000b901c4e */
[----:B------:R-:W-:-:S02]  /*1830*/  IADD3 R18, P1, R20, 0x400, RZ ;  /* 0x0000040014127810 */ /* 0x000fc40007f3e0ff */
[----:B-1----:R-:W-:Y:S01]  /*1840*/  CS2R R34, SRZ ;  /* 0x0000000000227805 */ /* 0x002fe2000001ff00 */
[----:B------:R-:W-:Y:S01]  /*1850*/  IMAD.X R19, RZ, RZ, R19, P0 ;  /* 0x000000ffff137224 */ /* 0x000fe200000e0613 */
[----:B------:R1:W-:Y:S01]  /*1860*/  LDGSTS.E.BYPASS.128 [R77+0x1a000], desc[UR14][R30.64+0x300] ;  /* 0x1a0003001e4d7fae */ /* 0x0003e2000b901c4e */
[----:B------:R-:W-:Y:S01]  /*1870*/  IMAD.X R20, RZ, RZ, R21, P1 ;  /* 0x000000ffff147224 */ /* 0x000fe200008e0615 */
[----:B------:R-:W-:Y:S02]  /*1880*/  IADD3 R21, P0, R22, 0x400, RZ ;  /* 0x0000040016157810 */ /* 0x000fe40007f1e0ff */
[----:B--2---:R-:W-:Y:S02]  /*1890*/  CS2R R28, SRZ ;  /* 0x00000000001c7805 */ /* 0x004fe4000001ff00 */
[----:B------:R-:W-:Y:S01]  /*18a0*/  IADD3 R22, P1, R40, 0x400, RZ ;  /* 0x0000040028167810 */ /* 0x000fe20007f3e0ff */
[----:B------:R-:W0:Y:S01]  /*18b0*/  LDGDEPBAR ;  /* 0x00000000000079af */ /* 0x000e220000000000 */
[----:B------:R-:W-:Y:S01]  /*18c0*/  IMAD.X R23, RZ, RZ, R23, P0 ;  /* 0x000000ffff177224 */ /* 0x000fe200000e0617 */
[----:B---3--:R-:W-:-:S02]  /*18d0*/  CS2R R32, SRZ ;  /* 0x0000000000207805 */ /* 0x008fc4000001ff00 */
[----:B------:R-:W-:Y:S01]  /*18e0*/  IMAD.X R40, RZ, RZ, R41, P1 ;  /* 0x000000ffff287224 */ /* 0x000fe200008e0629 */
[----:B------:R-:W-:Y:S02]  /*18f0*/  IADD3 R41, P0, R42, 0x400, RZ ;  /* 0x000004002a297810 */ /* 0x000fe40007f1e0ff */
[----:B------:R-:W-:Y:S02]  /*1900*/  IADD3 R42, P1, R58, 0x400, RZ ;  /* 0x000004003a2a7810 */ /* 0x000fe40007f3e0ff */
[----:B-1----:R-:W-:Y:S01]  /*1910*/  CS2R R30, SRZ ;  /* 0x00000000001e7805 */ /* 0x002fe2000001ff00 */
[----:B------:R-:W-:Y:S02]  /*1920*/  IMAD.X R43, RZ, RZ, R43, P0 ;  /* 0x000000ffff2b7224 */ /* 0x000fe400000e062b */
[----:B------:R-:W-:Y:S01]  /*1930*/  IMAD.X R58, RZ, RZ, R59, P1 ;  /* 0x000000ffff3a7224 */ /* 0x000fe200008e063b */
[----:B------:R-:W-:Y:S02]  /*1940*/  IADD3 R59, P0, R60, 0x400, RZ ;  /* 0x000004003c3b7810 */ /* 0x000fe40007f1e0ff */
[----:B------:R-:W-:-:S03]  /*1950*/  IADD3 R60, P1, R62, 0x400, RZ ;  /* 0x000004003e3c7810 */ /* 0x000fc60007f3e0ff */
[----:B------:R-:W-:Y:S02]  /*1960*/  IMAD.X R61, RZ, RZ, R61, P0 ;  /* 0x000000ffff3d7224 */ /* 0x000fe400000e063d */
[----:B------:R-:W-:Y:S01]  /*1970*/  IMAD.X R62, RZ, RZ, R63, P1 ;  /* 0x000000ffff3e7224 */ /* 0x000fe200008e063f */
[----:B------:R-:W-:Y:S02]  /*1980*/  IADD3 R64, P1, R66, 0x400, RZ ;  /* 0x0000040042407810 */ /* 0x000fe40007f3e0ff */
[----:B------:R-:W-:-:S03]  /*1990*/  IADD3 R63, P0, R48, 0x400, RZ ;  /* 0x00000400303f7810 */ /* 0x000fc60007f1e0ff */
[----:B------:R-:W-:Y:S01]  /*19a0*/  IMAD.X R66, RZ, RZ, R67, P1 ;  /* 0x000000ffff427224 */ /* 0x000fe200008e0643 */
[----:B------:R-:W-:Y:S01]  /*19b0*/  IADD3 R68, P1, R70, 0x400, RZ ;  /* 0x0000040046447810 */ /* 0x000fe20007f3e0ff */
[----:B------:R-:W-:Y:S01]  /*19c0*/  IMAD.X R65, RZ, RZ, R49, P0 ;  /* 0x000000ffff417224 */ /* 0x000fe200000e0631 */
[----:B------:R-:W-:-:S03]  /*19d0*/  IADD3 R67, P0, R46, 0x400, RZ ;  /* 0x000004002e437810 */ /* 0x000fc60007f1e0ff */
[----:B------:R-:W-:Y:S01]  /*19e0*/  IMAD.X R70, RZ, RZ, R71, P1 ;  /* 0x000000ffff467224 */ /* 0x000fe200008e0647 */
[----:B------:R-:W-:Y:S01]  /*19f0*/  LOP3.LUT R71, R2, 0x18, RZ, 0xc0, !PT ;  /* 0x0000001802477812 */ /* 0x000fe200078ec0ff */
[----:B------:R-:W-:-:S08]  /*1a00*/  IMAD.X R69, RZ, RZ, R47, P0 ;  /* 0x000000ffff457224 */ /* 0x000fd000000e062f */
.L_x_0:
[----:B------:R-:W1:Y:S01]  /*1a10*/  SHFL.IDX PT, R44, R73, RZ, 0x1f ;  /* 0x00001fff492c7589 */ /* 0x000e6200000e0000 */
[----:B------:R-:W-:Y:S01]  /*1a20*/  UIADD3 UR11, UR11, 0x1, URZ ;  /* 0x000000010b0b7890 */ /* 0x000fe2000fffe03f */
[----:B------:R-:W-:-:S04]  /*1a30*/  DEPBAR.LE SB0, 0x6 ;  /* 0x000081800000791a */ /* 0x000fc80000000000 */
[----:B------:R-:W-:Y:S01]  /*1a40*/  UISETP.GE.AND UP0, UPT, UR11, 0x5, UPT ;  /* 0x000000050b00788c */ /* 0x000fe2000bf06270 */
[----:B------:R-:W-:Y:S01]  /*1a50*/  BAR.SYNC.DEFER_BLOCKING 0x0 ;  /* 0x0000000000007b1d */ /* 0x000fe20000010000 */
[----:B------:R-:W-:Y:S01]  /*1a60*/  UIADD3 UR12, UR12, 0x1, URZ ;  /* 0x000000010c0c7890 */ /* 0x000fe2000fffe03f */
[----:B------:R-:W-:Y:S01]  /*1a70*/  VIADD R74, R74, 0x80 ;  /* 0x000000804a4a7836 */ /* 0x000fe20000000000 */
[----:B------:R-:W-:Y:S01]  /*1a80*/  USEL UR11, UR11, URZ, !UP0 ;  /* 0x0000003f0b0b7287 */ /* 0x000fe2000c000000 */
[----:B------:R-:W-:Y:S02]  /*1a90*/  IADD3 R52, P1, R60, UR6, RZ ;  /* 0x000000063c347c10 */ /* 0x000fe4000ff3e0ff */
[----:B------:R-:W-:Y:S01]  /*1aa0*/  UMOV UR19, 0x40000040 ;  /* 0x4000004000137882 */ /* 0x000fe20000000000 */
[----:B------:R-:W-:Y:S01]  /*1ab0*/  ULEA UR4, UR11, UR10, 0xe ;  /* 0x0000000a0b047291 */ /* 0x000fe2000f8e703f */
[----:B------:R-:W-:Y:S02]  /*1ac0*/  ISETP.GE.U32.AND P0, PT, R74, 0xa00, PT ;  /* 0x00000a004a00780c */ /* 0x000fe40003f06070 */
[----:B------:R-:W-:Y:S01]  /*1ad0*/  IADD3 R50, P2, R59, UR6, RZ ;  /* 0x000000063b327c10 */ /* 0x000fe2000ff5e0ff */
[----:B------:R-:W-:Y:S01]  /*1ae0*/  USHF.R.U32.HI UR8, URZ, 0x4, UR4 ;  /* 0x000000043f087899 */ /* 0x000fe20008011604 */
[----:B------:R-:W-:Y:S01]  /*1af0*/  IADD3.X R53, R62, UR7, RZ, P1, !PT ;  /* 0x000000073e357c10 */ /* 0x000fe20008ffe4ff */
[----:B------:R-:W-:Y:S01]  /*1b00*/  ULEA UR4, UR11, UR13, 0xd ;  /* 0x0000000d0b047291 */ /* 0x000fe2000f8e683f */
[----:B------:R-:W-:Y:S01]  /*1b10*/  IADD3 R48, P1, R42, UR6, RZ ;  /* 0x000000062a307c10 */ /* 0x000fe2000ff3e0ff */
[----:B------:R-:W-:Y:S01]  /*1b20*/  ULOP3.LUT UR8, UR8, 0x3fff, URZ, 0xc0, !UPT ;  /* 0x00003fff08087892 */ /* 0x000fe2000f8ec03f */
[----:B------:R-:W-:Y:S01]  /*1b30*/  IADD3.X R51, R61, UR7, RZ, P2, !PT ;  /* 0x000000073d337c10 */ /* 0x000fe200097fe4ff */
[----:B------:R-:W-:Y:S01]  /*1b40*/  USHF.R.U32.HI UR4, URZ, 0x4, UR4 ;  /* 0x000000043f047899 */ /* 0x000fe20008011604 */
[----:B-1----:R-:W-:-:S02]  /*1b50*/  R2UR UR5, R44 ;  /* 0x000000002c0572ca */ /* 0x002fc400000e0000 */
[----:B------:R-:W-:Y:S01]  /*1b60*/  IADD3 R44, P2, R41, UR6, RZ ;  /* 0x00000006292c7c10 */ /* 0x000fe2000ff5e0ff */
[----:B------:R-:W-:Y:S01]  /*1b70*/  ULOP3.LUT UR4, UR4, 0x3fff, URZ, 0xc0, !UPT ;  /* 0x00003fff04047892 */ /* 0x000fe2000f8ec03f */
[----:B------:R-:W-:Y:S01]  /*1b80*/  IADD3.X R49, R58, UR7, RZ, P1, !PT ;  /* 0x000000073a317c10 */ /* 0x000fe20008ffe4ff */
[----:B------:R-:W-:Y:S02]  /*1b90*/  WARPGROUP.ARRIVE ;  /* 0x00000000000079c5 */ /* 0x000fe40000000000 */
[----:B------:R-:W-:Y:S01]  /*1ba0*/  ULOP3.LUT UR18, UR4, 0x1000000, URZ, 0xfc, !UPT ;  /* 0x0100000004127892 */ /* 0x000fe2000f8efc3f */
[----:B------:R-:W-:Y:S02]  /*1bb0*/  IADD3 R46, P1, R22, UR6, RZ ;  /* 0x00000006162e7c10 */ /* 0x000fe4000ff3e0ff */
[----:B------:R-:W-:Y:S02]  /*1bc0*/  IADD3.X R45, R43, UR7, RZ, P2, !PT ;  /* 0x000000072b2d7c10 */ /* 0x000fe400097fe4ff */
[----:B------:R-:W-:Y:S01]  /*1bd0*/  IADD3 R54, P2, R21, UR6, RZ ;  /* 0x0000000615367c10 */ /* 0x000fe2000ff5e0ff */
[----:B------:R-:W-:Y:S01]  /*1be0*/  USHF.L.U32 UR5, UR5, 0x7, URZ ;  /* 0x0000000705057899 */ /* 0x000fe2000800063f */
[----:B------:R-:W-:-:S02]  /*1bf0*/  IADD3.X R47, R40, UR7, RZ, P1, !PT ;  /* 0x00000007282f7c10 */ /* 0x000fc40008ffe4ff */
[----:B------:R-:W-:Y:S01]  /*1c00*/  IADD3 R56, P1, R18, UR6, RZ ;  /* 0x0000000612387c10 */ /* 0x000fe2000ff3e0ff */
[----:B------:R-:W-:Y:S01]  /*1c10*/  ULOP3.LUT UR5, UR5, 0x180, URZ, 0xc0, !UPT ;  /* 0x0000018005057892 */ /* 0x000fe2000f8ec03f */
[----:B------:R-:W-:-:S03]  /*1c20*/  IADD3.X R55, R23, UR7, RZ, P2, !PT ;  /* 0x0000000717377c10 */ /* 0x000fc600097fe4ff */
[----:B------:R-:W-:-:S03]  /*1c30*/  UIADD3 UR8, UP0, UR5, UR8, URZ ;  /* 0x0000000805087290 */ /* 0x000fc6000ff1e03f */
[----:B------:R-:W-:Y:S01]  /*1c40*/  UMOV UR5, URZ ;  /* 0x0000003f00057c82 */ /* 0x000fe20008000000 */
[----:B------:R-:W-:Y:S02]  /*1c50*/  UIADD3.X UR9, URZ, URZ, URZ, UP0, !UPT ;  /* 0x0000003f3f097290 */ /* 0x000fe400087fe43f */
[----:B------:R-:W-:Y:S02]  /*1c60*/  ULOP3.LUT UR16, UR8, 0x2000000, URZ, 0xfc, !UPT ;  /* 0x0200000008107892 */ /* 0x000fe4000f8efc3f */
[----:B------:R-:W-:Y:S02]  /*1c70*/  ULOP3.LUT UR17, UR9, 0x40000040, URZ, 0xfc, !UPT ;  /* 0x4000004009117892 */ /* 0x000fe4000f8efc3f */
[----:B------:R-:W-:-:S04]  /*1c80*/  UISETP.GE.AND UP0, UPT, UR12, 0x5, UPT ;  /* 0x000000050c00788c */ /* 0x000fc8000bf06270 */
[----:B------:R-:W-:-:S03]  /*1c90*/  USEL UR12, UR12, URZ, !UP0 ;  /* 0x0000003f0c0c7287 */ /* 0x000fc6000c000000 */
[----:B------:R-:W-:Y:S01]  /*1ca0*/  HGMMA.64x32x16.F32.BF16 R24, gdesc[UR16], R24 ;  /* 0x00600000101879f0 */ /* 0x000fe20008701818 */
[----:B------:R-:W-:Y:S01]  /*1cb0*/  UMOV UR16, 0x2000002 ;  /* 0x0200000200107882 */ /* 0x000fe20000000000 */
[----:B------:R-:W-:Y:S01]  /*1cc0*/  UMOV UR17, 0x40000040 ;  /* 0x4000004000117882 */ /* 0x000fe20000000000 */
[----:B------:R-:W-:Y:S01]  /*1cd0*/  UMOV UR18, 0x1000002 ;  /* 0x0100000200127882 */ /* 0x000fe20000000000 */
[----:B------:R-:W-:Y:S01]  /*1ce0*/  UMOV UR19, 0x40000040 ;  /* 0x4000004000137882 */ /* 0x000fe20000000000 */
[----:B------:R-:W-:Y:S02]  /*1cf0*/  UIADD3.64 UR16, UR8, UR16, URZ ;  /* 0x0000001008107297 */ /* 0x000fe4000fffe03f */
[----:B------:R-:W-:-:S09]  /*1d00*/  UIADD3.64 UR18, UR4, UR18, URZ ;  /* 0x0000001204127297 */ /* 0x000fd2000fffe03f */
        /* <DEDUP_REMOVED lines=41> */
[----:B------:R-:W-:Y:S02]  /*1fa0*/  UIADD3.64 UR18, UR4, UR18, URZ ;  /* 0x0000001204127297 */ /* 0x000fe4000fffe03f */
[----:B------:R-:W-:-:S06]  /*1fb0*/  ULEA UR4, UR12, UR10, 0xe ;  /* 0x0000000a0c047291 */ /* 0x000fcc000f8e703f */
[----:B------:R-:W-:Y:S02]  /*1fc0*/  LEA R57, R7, UR4, 0x1 ;  /* 0x0000000407397c11 */ /* 0x000fe4000f8e08ff */
[----:B------:R-:W-:Y:S02]  /*1fd0*/  LEA R75, R8, UR4, 0x1 ;  /* 0x00000004084b7c11 */ /* 0x000fe4000f8e08ff */
[----:B------:R-:W-:Y:S02]  /*1fe0*/  LEA R77, R9, UR4, 0x1 ;  /* 0x00000004094d7c11 */ /* 0x000fe4000f8e08ff */
[----:B------:R-:W-:Y:S01]  /*1ff0*/  LEA R76, R10, UR4, 0x1 ;  /* 0x000000040a4c7c11 */ /* 0x000fe2000f8e08ff */
[----:B------:R-:W-:Y:S03]  /*2000*/  HGMMA.64x32x16.F32.BF16 R24, gdesc[UR16], R24, gsb0 ;  /* 0x00600000101879f0 */ /* 0x000fe60008001818 */
[----:B------:R-:W-:-:S02]  /*2010*/  WARPGROUP.DEPBAR.LE gsb0, 0x1 ;  /* 0x00008000000079c5 */ /* 0x000fc40000010100 */
[----:B------:R-:W-:Y:S06]  /*2020*/  BAR.SYNC.DEFER_BLOCKING 0x0 ;  /* 0x0000000000007b1d */ /* 0x000fec0000010000 */
[----:B------:R-:W-:Y:S01]  /*2030*/  @!PT LDS RZ, [RZ] ;  /* 0x00000000fffff984 */ /* 0x000fe20000000800 */
[----:B------:R-:W-:Y:S01]  /*2040*/  @!PT LDS RZ, [RZ] ;  /* 0x00000000fffff984 */ /* 0x000fe20000000800 */
[----:B------:R-:W-:Y:S01]  /*2050*/  @!PT LDS RZ, [RZ] ;  /* 0x00000000fffff984 */ /* 0x000fe20000000800 */
[----:B------:R1:W-:Y:S04]  /*2060*/  LDGSTS.E.BYPASS.128 [R57], desc[UR14][R52.64], !P0 ;  /* 0x0000000034397fae */ /* 0x0003e8000c101c4e */
[----:B------:R2:W-:Y:S04]  /*2070*/  LDGSTS.E.BYPASS.128 [R75], desc[UR14][R50.64], !P0 ;  /* 0x00000000324b7fae */ /* 0x0005e8000c101c4e */
[----:B------:R3:W-:Y:S04]  /*2080*/  LDGSTS.E.BYPASS.128 [R77], desc[UR14][R48.64], !P0 ;  /* 0x00000000304d7fae */ /* 0x0007e8000c101c4e */
[----:B------:R4:W-:Y:S01]  /*2090*/  LDGSTS.E.BYPASS.128 [R76], desc[UR14][R44.64], !P0 ;  /* 0x000000002c4c7fae */ /* 0x0009e2000c101c4e */
[----:B-1----:R-:W-:-:S02]  /*20a0*/  IADD3 R52, P2, R16, UR6, RZ ;  /* 0x0000000610347c10 */ /* 0x002fc4000ff5e0ff */
[----:B------:R-:W-:Y:S02]  /*20b0*/  IADD3.X R57, R20, UR7, RZ, P1, !PT ;  /* 0x0000000714397c10 */ /* 0x000fe40008ffe4ff */
[----:B--2---:R-:W-:Y:S02]  /*20c0*/  LEA R75, R4, UR4, 0x1 ;  /* 0x00000004044b7c11 */ /* 0x004fe4000f8e08ff */
[----:B------:R-:W-:Y:S02]  /*20d0*/  LEA R51, R6, UR4, 0x1 ;  /* 0x0000000406337c11 */ /* 0x000fe4000f8e08ff */
[----:B---3--:R-:W-:Y:S02]  /*20e0*/  LEA R49, R3, UR4, 0x1 ;  /* 0x0000000403317c11 */ /* 0x008fe4000f8e08ff */
[----:B------:R-:W-:Y:S01]  /*20f0*/  LEA R77, R5, UR4, 0x1 ;  /* 0x00000004054d7c11 */ /* 0x000fe2000f8e08ff */
[----:B------:R-:W-:Y:S01]  /*2100*/  ULEA UR4, UR12, UR13, 0xd ;  /* 0x0000000d0c047291 */ /* 0x000fe2000f8e683f */
[----:B----4-:R-:W-:Y:S01]  /*2110*/  IADD3 R44, P1, R68, UR6, RZ ;  /* 0x00000006442c7c10 */ /* 0x010fe2000ff3e0ff */
[----:B------:R1:W-:Y:S01]  /*2120*/  LDGSTS.E.BYPASS.128 [R49], desc[UR14][R46.64], !P0 ;  /* 0x000000002e317fae */ /* 0x0003e2000c101c4e */
[----:B------:R-:W-:-:S02]  /*2130*/  IADD3.X R53, R19, UR7, RZ, P2, !PT ;  /* 0x0000000713357c10 */ /* 0x000fc400097fe4ff */
[----:B------:R-:W-:Y:S01]  /*2140*/  IADD3.X R45, R70, UR7, RZ, P1, !PT ;  /* 0x00000007462d7c10 */ /* 0x000fe20008ffe4ff */
[----:B------:R2:W-:Y:S01]  /*2150*/  LDGSTS.E.BYPASS.128 [R75], desc[UR14][R54.64], !P0 ;  /* 0x00000000364b7fae */ /* 0x0005e2000c101c4e */
[----:B------:R-:W-:Y:S02]  /*2160*/  IADD3 R48, P1, R64, UR6, RZ ;  /* 0x0000000640307c10 */ /* 0x000fe4000ff3e0ff */
[----:B------:R-:W-:Y:S01]  /*2170*/  IADD3 R50, P3, R63, UR6, RZ ;  /* 0x000000063f327c10 */ /* 0x000fe2000ff7e0ff */
[----:B------:R3:W-:Y:S01]  /*2180*/  LDGSTS.E.BYPASS.128 [R77], desc[UR14][R56.64], !P0 ;  /* 0x00000000384d7fae */ /* 0x0007e2000c101c4e */
[----:B-1----:R-:W-:-:S03]  /*2190*/  IADD3 R46, P2, R67, UR6, RZ ;  /* 0x00000006432e7c10 */ /* 0x002fc6000ff5e0ff */
[----:B------:R1:W-:Y:S01]  /*21a0*/  LDGSTS.E.BYPASS.128 [R51], desc[UR14][R52.64], !P0 ;  /* 0x0000000034337fae */ /* 0x0003e2000c101c4e */
[----:B------:R-:W-:Y:S01]  /*21b0*/  IADD3.X R49, R66, UR7, RZ, P1, !PT ;  /* 0x0000000742317c10 */ /* 0x000fe20008ffe4ff */
[----:B------:R-:W-:Y:S01]  /*21c0*/  UIADD3 UR6, UP0, UR6, 0x100, URZ ;  /* 0x0000010006067890 */ /* 0x000fe2000ff1e03f */
[----:B--2---:R-:W-:Y:S01]  /*21d0*/  LEA R55, R11, UR4, 0x1 ;  /* 0x000000040b377c11 */ /* 0x004fe2000f8e08ff */
[----:B------:R-:W0:Y:S01]  /*21e0*/  LDGDEPBAR ;  /* 0x00000000000079af */ /* 0x000e220000000000 */
[----:B------:R-:W-:Y:S02]  /*21f0*/  IADD3.X R47, R69, UR7, RZ, P2, !PT ;  /* 0x00000007452f7c10 */ /* 0x000fe400097fe4ff */
[----:B------:R-:W-:Y:S01]  /*2200*/  LEA R75, R12, UR4, 0x1 ;  /* 0x000000040c4b7c11 */ /* 0x000fe2000f8e08ff */
[----:B------:R2:W-:Y:S01]  /*2210*/  LDGSTS.E.BYPASS.128 [R55], desc[UR14][R44.64], !P0 ;  /* 0x000000002c377fae */ /* 0x0005e2000c101c4e */
[----:B---3--:R-:W-:Y:S02]  /*2220*/  LEA R57, R14, UR4, 0x1 ;  /* 0x000000040e397c11 */ /* 0x008fe4000f8e08ff */
[----:B-1----:R-:W-:Y:S01]  /*2230*/  LEA R53, R13, UR4, 0x1 ;  /* 0x000000040d357c11 */ /* 0x002fe2000f8e08ff */
[----:B------:R2:W-:Y:S01]  /*2240*/  LDGSTS.E.BYPASS.128 [R75], desc[UR14][R46.64], !P0 ;  /* 0x000000002e4b7fae */ /* 0x0005e2000c101c4e */
[----:B------:R-:W-:Y:S01]  /*2250*/  IADD3.X R51, R65, UR7, RZ, P3, !PT ;  /* 0x0000000741337c10 */ /* 0x000fe20009ffe4ff */
[----:B------:R-:W-:-:S02]  /*2260*/  UIADD3.X UR7, URZ, UR7, URZ, UP0, !UPT ;  /* 0x000000073f077290 */ /* 0x000fc400087fe43f */
[----:B------:R2:W-:Y:S04]  /*2270*/  LDGSTS.E.BYPASS.128 [R53], desc[UR14][R48.64], !P0 ;  /* 0x0000000030357fae */ /* 0x0005e8000c101c4e */
[----:B------:R2:W-:Y:S01]  /*2280*/  LDGSTS.E.BYPASS.128 [R57], desc[UR14][R50.64], !P0 ;  /* 0x0000000032397fae */ /* 0x0005e2000c101c4e */
[----:B------:R-:W-:-:S03]  /*2290*/  ISETP.GE.U32.AND P0, PT, R74, 0xb80, PT ;  /* 0x00000b804a00780c */ /* 0x000fc60003f06070 */
[----:B------:R-:W0:Y:S10]  /*22a0*/  LDGDEPBAR ;  /* 0x00000000000079af */ /* 0x000e340000000000 */
[----:B--2---:R-:W-:Y:S05]  /*22b0*/  @!P0 BRA `(.L_x_0) ;  /* 0xfffffff400d48947 */ /* 0x004fea000383ffff */
[----:B------:R-:W1:Y:S01]  /*22c0*/  S2R R3, SR_TID.X ;  /* 0x0000000000037919 */ /* 0x000e620000002100 */
[----:B------:R-:W-:Y:S02]  /*22d0*/  WARPGROUP.DEPBAR.LE gsb0, 0x0 ;  /* 0x00008000000079c5 */ /* 0x000fe40000010000 */
[----:B------:R-:W-:-:S04]  /*22e0*/  DEPBAR.LE SB0, 0x0 ;  /* 0x000080000000791a */ /* 0x000fc80000000000 */
[----:B------:R-:W-:Y:S01]  /*22f0*/  LOP3.LUT R13, R72, 0x7, RZ, 0xc0, !PT ;  /* 0x00000007480d7812 */ /* 0x000fe200078ec0ff */
[----:B------:R-:W2:Y:S01]  /*2300*/  LDC.64 R8, c[0x0][0x210] ;  /* 0x00008400ff087b82 */ /* 0x000ea20000000a00 */
[----:B------:R-:W-:Y:S02]  /*2310*/  LOP3.LUT R16, R15, 0x18, R2, 0xf8, !PT ;  /* 0x000000180f107812 */ /* 0x000fe400078ef802 */
[----:B------:R-:W-:-:S05]  /*2320*/  CS2R R6, SRZ ;  /* 0x0000000000067805 */ /* 0x000fca000001ff00 */
[----:B------:R-:W-:Y:S01]  /*2330*/  BAR.SYNC.DEFER_BLOCKING 0x0 ;  /* 0x0000000000007b1d */ /* 0x000fe20000010000 */
[----:B------:R-:W-:-:S04]  /*2340*/  ISETP.GE.AND P0, PT, R16, 0x40, PT ;  /* 0x000000401000780c */ /* 0x000fc80003f06270 */
[----:B------:R-:W-:Y:S02]  /*2350*/  ISETP.LT.AND P1, PT, R17, R0, !P0 ;  /* 0x000000001100720c */ /* 0x000fe40004721270 */
[----:B-1----:R-:W-:-:S04]  /*2360*/  SHF.R.U32.HI R3, RZ, 0x5, R3 ;  /* 0x00000005ff037819 */ /* 0x002fc80000011603 */
[----:B------:R-:W-:Y:S01]  /*2370*/  LOP3.LUT R12, R3, 0x3, RZ, 0xc0, !PT ;  /* 0x00000003030c7812 */ /* 0x000fe200078ec0ff */
[----:B--2---:R-:W-:-:S04]  /*2380*/  IMAD.WIDE R2, R16, 0x2, R8 ;  /* 0x0000000210027825 */ /* 0x004fc800078e0208 */
[----:B------:R-:W-:-:S04]  /*2390*/  IMAD R4, R12, 0x10, R13 ;  /* 0x000000100c047824 */ /* 0x000fc800078e020d */
[----:B------:R-:W-:Y:S01]  /*23a0*/  IMAD R14, R4, 0xa0, R71 ;  /* 0x000000a0040e7824 */ /* 0x000fe200078e0247 */
[----:B------:R-:W-:-:S04]  /*23b0*/  CS2R R4, SRZ ;  /* 0x0000000000047805 */ /* 0x000fc8000001ff00 */
[----:B------:R-:W-:Y:S04]  /*23c0*/  STS.64 [R14+UR10], R24 ;  /* 0x000000180e007988 */ /* 0x000fe80008000a0a */
[----:B------:R-:W-:Y:S04]  /*23d0*/  STS.64 [R14+UR10+0x500], R26 ;  /* 0x0005001a0e007988 */ /* 0x000fe80008000a0a */
[----:B------:R-:W-:Y:S04]  /*23e0*/  STS.64 [R14+UR10+0x20], R28 ;  /* 0x0000201c0e007988 */ /* 0x000fe80008000a0a */
[----:B------:R-:W-:Y:S04]  /*23f0*/  STS.64 [R14+UR10+0x520], R30 ;  /* 0x0005201e0e007988 */ /* 0x000fe80008000a0a */
[----:B------:R1:W-:Y:S04]  /*2400*/  STS.64 [R14+UR10+0x40], R32 ;  /* 0x000040200e007988 */ /* 0x0003e80008000a0a */
[----:B------:R2:W-:Y:S04]  /*2410*/  STS.64 [R14+UR10+0x540], R34 ;  /* 0x000540220e007988 */ /* 0x0005e80008000a0a */
[----:B------:R-:W-:Y:S04]  /*2420*/  STS.64 [R14+UR10+0x60], R36 ;  /* 0x000060240e007988 */ /* 0x000fe80008000a0a */
[----:B------:R-:W-:Y:S01]  /*2430*/  STS.64 [R14+UR10+0x560], R38 ;  /* 0x000560260e007988 */ /* 0x000fe20008000a0a */
[----:B------:R-:W-:Y:S01]  /*2440*/  BAR.SYNC.DEFER_BLOCKING 0x0 ;  /* 0x0000000000007b1d */ /* 0x000fe20000010000 */
[----:B------:R-:W-:-:S04]  /*2450*/  LOP3.LUT R19, R17, 0x20, RZ, 0xfc, !PT ;  /* 0x0000002011137812 */ /* 0x000fc800078efcff */
[----:B------:R-:W-:Y:S02]  /*2460*/  ISETP.LT.AND P0, PT, R19, R0, !P0 ;  /* 0x000000001300720c */ /* 0x000fe40004701270 */
[----:B------:R-:W-:Y:S01]  /*2470*/  CS2R R8, SRZ ;  /* 0x0000000000087805 */ /* 0x000fe2000001ff00 */
[----:B------:R-:W3:Y:S01]  /*2480*/  @P1 LDG.E.EL.128 R4, desc[UR14][R2.64] ;  /* 0x0000000e02041981 */ /* 0x000ee2000c2e1d00 */
[----:B------:R-:W-:-:S09]  /*2490*/  CS2R R10, SRZ ;  /* 0x00000000000a7805 */ /* 0x000fd2000001ff00 */
[----:B------:R3:W4:Y:S01]  /*24a0*/  @P0 LDG.E.EL.128 R8, desc[UR14][R2.64] ;  /* 0x0000000e02080981 */ /* 0x000722000c2e1d00 */
[----:B------:R-:W-:Y:S02]  /*24b0*/  IMAD R12, R12, 0x8, R13 ;  /* 0x000000080c0c7824 */ /* 0x000fe400078e020d */
[--C-:B-1----:R-:W-:Y:S02]  /*24c0*/  IMAD R33, R17, 0x40, R16.reuse ;  /* 0x0000004011217824 */ /* 0x102fe400078e0210 */
[----:B------:R-:W-:Y:S02]  /*24d0*/  IMAD R12, R12, 0x28, R71 ;  /* 0x000000280c0c7824 */ /* 0x000fe400078e0247 */
[----:B--2---:R-:W-:-:S03]  /*24e0*/  IMAD R35, R19, 0x40, R16 ;  /* 0x0000004013237824 */ /* 0x004fc600078e0210 */
[----:B------:R-:W-:-:S05]  /*24f0*/  LEA R0, R12, UR10, 0x2 ;  /* 0x0000000a0c007c11 */ /* 0x000fca000f8e10ff */
[----:B------:R-:W1:Y:S04]  /*2500*/  LDS.128 R28, [R0] ;  /* 0x00000000001c7984 */ /* 0x000e680000000c00 */
[----:B------:R-:W2:Y:S04]  /*2510*/  LDS.128 R24, [R0+0x10] ;  /* 0x0000100000187984 */ /* 0x000ea80000000c00 */
[----:B------:R-:W5:Y:S04]  /*2520*/  LDS.128 R20, [R0+0x1400] ;  /* 0x0014000000147984 */ /* 0x000f680000000c00 */
[----:B------:R1:W1:Y:S01]  /*2530*/  LDS.128 R12, [R0+0x1410] ;  /* 0x00141000000c7984 */ /* 0x0002620000000c00 */
[C---:B---3--:R-:W-:Y:S01]  /*2540*/  PRMT R2, R5.reuse, 0x7632, R2 ;  /* 0x0000763205027816 */ /* 0x048fe20000000002 */
[----:B------:R-:W-:Y:S01]  /*2550*/  IMAD.U32 R17, R4, 0x10000, RZ ;  /* 0x0001000004117824 */ /* 0x000fe200078e00ff */
[----:B------:R-:W-:Y:S01]  /*2560*/  PRMT R3, R6, 0x7632, R3 ;  /* 0x0000763206037816 */ /* 0x000fe20000000003 */
[----:B------:R-:W-:Y:S01]  /*2570*/  IMAD.U32 R5, R5, 0x10000, RZ ;  /* 0x0001000005057824 */ /* 0x000fe200078e00ff */
[----:B------:R-:W-:Y:S01]  /*2580*/  PRMT R16, R4, 0x7632, R16 ;  /* 0x0000763204107816 */ /* 0x000fe20000000010 */
[----:B------:R-:W-:Y:S01]  /*2590*/  IMAD.U32 R2, R2, 0x10000, RZ ;  /* 0x0001000002027824 */ /* 0x000fe200078e00ff */
[----:B------:R-:W-:Y:S01]  /*25a0*/  PRMT R4, R7, 0x7632, R4 ;  /* 0x0000763207047816 */ /* 0x000fe20000000004 */
[----:B-1----:R-:W-:-:S02]  /*25b0*/  IMAD.U32 R0, R3, 0x10000, RZ ;  /* 0x0001000003007824 */ /* 0x002fc400078e00ff */
[----:B------:R-:W-:Y:S01]  /*25c0*/  FADD R30, R30, R5 ;  /* 0x000000051e1e7221 */ /* 0x000fe20000000000 */
[----:B------:R-:W-:Y:S01]  /*25d0*/  FADD R31, R31, R2 ;  /* 0x000000021f1f7221 */ /* 0x000fe20000000000 */
[----:B------:R-:W-:Y:S01]  /*25e0*/  IMAD.U32 R7, R7, 0x10000, RZ ;  /* 0x0001000007077824 */ /* 0x000fe200078e00ff */
[----:B------:R-:W1:Y:S01]  /*25f0*/  LDC.64 R2, c[0x0][0x228] ;  /* 0x00008a00ff027b82 */ /* 0x000e620000000a00 */
[----:B------:R-:W-:Y:S02]  /*2600*/  IMAD.U32 R4, R4, 0x10000, RZ ;  /* 0x0001000004047824 */ /* 0x000fe400078e00ff */
[--C-:B--2---:R-:W-:Y:S01]  /*2610*/  FADD R25, R25, R0.reuse ;  /* 0x0000000019197221 */ /* 0x104fe20000000000 */
[----:B----4-:R-:W-:Y:S01]  /*2620*/  PRMT R0, R8, 0x7632, R0 ;  /* 0x0000763208007816 */ /* 0x010fe20000000000 */
[----:B------:R-:W-:Y:S02]  /*2630*/  IMAD.U32 R19, R6, 0x10000, RZ ;  /* 0x0001000006137824 */ /* 0x000fe400078e00ff */
[--C-:B------:R-:W-:Y:S01]  /*2640*/  FADD R27, R27, R4.reuse ;  /* 0x000000041b1b7221 */ /* 0x100fe20000000000 */
[----:B------:R-:W-:Y:S01]  /*2650*/  PRMT R4, R9, 0x7632, R4 ;  /* 0x0000763209047816 */ /* 0x000fe20000000004 */
[----:B------:R-:W-:-:S02]  /*2660*/  IMAD.U32 R16, R16, 0x10000, RZ ;  /* 0x0001000010107824 */ /* 0x000fc400078e00ff */
[--C-:B------:R-:W-:Y:S01]  /*2670*/  FADD R26, R26, R7.reuse ;  /* 0x000000071a1a7221 */ /* 0x100fe20000000000 */
[----:B------:R-:W-:Y:S01]  /*2680*/  IMAD.U32 R5, R8, 0x10000, RZ ;  /* 0x0001000008057824 */ /* 0x000fe200078e00ff */
[----:B------:R-:W-:Y:S01]  /*2690*/  PRMT R7, R10, 0x7632, R7 ;  /* 0x000076320a077816 */ /* 0x000fe20000000007 */
[----:B------:R-:W-:Y:S01]  /*26a0*/  IMAD.U32 R0, R0, 0x10000, RZ ;  /* 0x0001000000007824 */ /* 0x000fe200078e00ff */
[----:B------:R-:W-:Y:S01]  /*26b0*/  PRMT R8, R11, 0x7632, R8 ;  /* 0x000076320b087816 */ /* 0x000fe20000000008 */
[----:B------:R-:W-:Y:S01]  /*26c0*/  FADD R28, R28, R17 ;  /* 0x000000111c1c7221 */ /* 0x000fe20000000000 */
[----:B------:R-:W-:Y:S01]  /*26d0*/  FADD R29, R29, R16 ;  /* 0x000000101d1d7221 */ /* 0x000fe20000000000 */
[----:B------:R-:W-:Y:S01]  /*26e0*/  FADD R6, R24, R19 ;  /* 0x0000001318067221 */ /* 0x000fe20000000000 */
[----:B------:R-:W-:Y:S02]  /*26f0*/  IMAD.U32 R9, R9, 0x10000, RZ ;  /* 0x0001000009097824 */ /* 0x000fe400078e00ff */
[----:B-----5:R-:W-:Y:S01]  /*2700*/  FADD R21, R21, R0 ;  /* 0x0000000015157221 */ /* 0x020fe20000000000 */
[----:B------:R-:W-:-:S02]  /*2710*/  IMAD.U32 R4, R4, 0x10000, RZ ;  /* 0x0001000004047824 */ /* 0x000fc400078e00ff */
[----:B------:R-:W-:Y:S01]  /*2720*/  FADD R20, R20, R5 ;  /* 0x0000000514147221 */ /* 0x000fe20000000000 */
[----:B------:R-:W-:Y:S02]  /*2730*/  IMAD.U32 R17, R10, 0x10000, RZ ;  /* 0x000100000a117824 */ /* 0x000fe400078e00ff */
[----:B------:R-:W-:Y:S01]  /*2740*/  FADD R22, R22, R9 ;  /* 0x0000000916167221 */ /* 0x000fe20000000000 */
[----:B------:R-:W-:Y:S02]  /*2750*/  IMAD.U32 R11, R11, 0x10000, RZ ;  /* 0x000100000b0b7824 */ /* 0x000fe400078e00ff */
[----:B------:R-:W-:Y:S01]  /*2760*/  FADD R23, R23, R4 ;  /* 0x0000000417177221 */ /* 0x000fe20000000000 */
[----:B------:R-:W-:Y:S01]  /*2770*/  IMAD.U32 R0, R7, 0x10000, RZ ;  /* 0x0001000007007824 */ /* 0x000fe200078e00ff */
[----:B------:R-:W-:Y:S01]  /*2780*/  F2FP.BF16.F32.PACK_AB R4, R29, R28 ;  /* 0x0000001c1d04723e */ /* 0x000fe200000010ff */
[----:B------:R-:W-:Y:S01]  /*2790*/  IMAD.U32 R10, R8, 0x10000, RZ ;  /* 0x00010000080a7824 */ /* 0x000fe200078e00ff */
[----:B------:R-:W-:Y:S01]  /*27a0*/  F2FP.BF16.F32.PACK_AB R5, R31, R30 ;  /* 0x0000001e1f05723e */ /* 0x000fe200000010ff */
[----:B-1----:R-:W-:Y:S01]  /*27b0*/  IMAD.WIDE R8, R33, 0x2, R2 ;  /* 0x0000000221087825 */ /* 0x002fe200078e0202 */
[----:B------:R-:W-:-:S03]  /*27c0*/  F2FP.BF16.F32.PACK_AB R6, R25, R6 ;  /* 0x000000061906723e */ /* 0x000fc600000010ff */
[----:B------:R-:W-:Y:S01]  /*27d0*/  FADD R12, R12, R17 ;  /* 0x000000110c0c7221 */ /* 0x000fe20000000000 */
[----:B------:R-:W-:Y:S01]  /*27e0*/  F2FP.BF16.F32.PACK_AB R7, R27, R26 ;  /* 0x0000001a1b07723e */ /* 0x000fe200000010ff */
[----:B------:R-:W-:Y:S01]  /*27f0*/  FADD R11, R14, R11 ;  /* 0x0000000b0e0b7221 */ /* 0x000fe20000000000 */
[----:B------:R-:W-:Y:S01]  /*2800*/  FADD R13, R13, R0 ;  /* 0x000000000d0d7221 */ /* 0x000fe20000000000 */
[----:B------:R-:W-:Y:S01]  /*2810*/  FADD R10, R15, R10 ;  /* 0x0000000a0f0a7221 */ /* 0x000fe20000000000 */
[----:B------:R-:W-:Y:S01]  /*2820*/  F2FP.BF16.F32.PACK_AB R20, R21, R20 ;  /* 0x000000141514723e */ /* 0x000fe200000010ff */
[----:B------:R1:W-:Y:S01]  /*2830*/  @P1 STG.E.128 desc[UR14][R8.64], R4 ;  /* 0x0000000408001986 */ /* 0x0003e2000c101d0e */
[----:B------:R-:W-:Y:S01]  /*2840*/  F2FP.BF16.F32.PACK_AB R21, R23, R22 ;  /* 0x000000161715723e */ /* 0x000fe200000010ff */
[----:B------:R-:W-:Y:S01]  /*2850*/  IMAD.WIDE R2, R35, 0x2, R2 ;  /* 0x0000000223027825 */ /* 0x000fe200078e0202 */
[----:B------:R-:W-:Y:S02]  /*2860*/  F2FP.BF16.F32.PACK_AB R22, R13, R12 ;  /* 0x0000000c0d16723e */ /* 0x000fe400000010ff */
[----:B------:R-:W-:Y:S01]  /*2870*/  F2FP.BF16.F32.PACK_AB R23, R10, R11 ;  /* 0x0000000b0a17723e */ /* 0x000fe200000010ff */
[----:B------:R-:W-:Y:S06]  /*2880*/  @!P0 EXIT ;  /* 0x000000000000894d */ /* 0x000fec0003800000 */
[----:B------:R-:W-:Y:S01]  /*2890*/  STG.E.128 desc[UR14][R2.64], R20 ;  /* 0x0000001402007986 */ /* 0x000fe2000c101d0e */
[----:B------:R-:W-:Y:S05]  /*28a0*/  EXIT ;  /* 0x000000000000794d */ /* 0x000fea0003800000 */
.L_x_1:
[----:B------:R-:W-:-:S00]  /*28b0*/  BRA `(.L_x_1) ;  /* 0xfffffffc00fc7947 */ /* 0x000fc0000383ffff */
[----:B------:R-:W-:-:S00]  /*28c0*/  NOP ;  /* 0x0000000000007918 */ /* 0x000fc00000000000 */
        /* <DEDUP_REMOVED lines=11> */
.L_x_2:


//--------------------- .nv.shared.triton_mm      --------------------------
	.section	.nv.shared.triton_mm,"aw",@nobits
	.sectionflags	@""
	.align	16
	.zero		1024


//--------------------- .nv.constant0.triton_mm   --------------------------
	.section	.nv.constant0.triton_mm,"a",@progbits
	.sectionflags	@""
	.align	4
.nv.constant0.triton_mm:
	.zero		564
